//
// Generated by NVIDIA NVVM Compiler
//
// Compiler Build ID: CL-36424714
// Cuda compilation tools, release 13.0, V13.0.88
// Based on NVVM 20.0.0
//

.version 9.0
.target sm_100
.address_size 64

	// .globl	_Z19SpMv_gpu_thread_CRSiPdPiS0_S_S_

.visible .entry _Z19SpMv_gpu_thread_CRSiPdPiS0_S_S_(
	.param .u32 _Z19SpMv_gpu_thread_CRSiPdPiS0_S_S__param_0,
	.param .u64 .ptr .align 1 _Z19SpMv_gpu_thread_CRSiPdPiS0_S_S__param_1,
	.param .u64 .ptr .align 1 _Z19SpMv_gpu_thread_CRSiPdPiS0_S_S__param_2,
	.param .u64 .ptr .align 1 _Z19SpMv_gpu_thread_CRSiPdPiS0_S_S__param_3,
	.param .u64 .ptr .align 1 _Z19SpMv_gpu_thread_CRSiPdPiS0_S_S__param_4,
	.param .u64 .ptr .align 1 _Z19SpMv_gpu_thread_CRSiPdPiS0_S_S__param_5
)
{
	.reg .pred 	%p<11>;
	.reg .b32 	%r<69>;
	.reg .b64 	%rd<91>;
	.reg .b64 	%fd<112>;

	ld.param.u32 	%r25, [_Z19SpMv_gpu_thread_CRSiPdPiS0_S_S__param_0];
	ld.param.u64 	%rd8, [_Z19SpMv_gpu_thread_CRSiPdPiS0_S_S__param_1];
	ld.param.u64 	%rd6, [_Z19SpMv_gpu_thread_CRSiPdPiS0_S_S__param_2];
	ld.param.u64 	%rd9, [_Z19SpMv_gpu_thread_CRSiPdPiS0_S_S__param_3];
	ld.param.u64 	%rd10, [_Z19SpMv_gpu_thread_CRSiPdPiS0_S_S__param_4];
	ld.param.u64 	%rd7, [_Z19SpMv_gpu_thread_CRSiPdPiS0_S_S__param_5];
	cvta.to.global.u64 	%rd1, %rd10;
	cvta.to.global.u64 	%rd2, %rd9;
	cvta.to.global.u64 	%rd3, %rd8;
	mov.u32 	%r26, %ctaid.x;
	mov.u32 	%r27, %ntid.x;
	mov.u32 	%r28, %tid.x;
	mad.lo.s32 	%r1, %r26, %r27, %r28;
	setp.ge.s32 	%p1, %r1, %r25;
	@%p1 bra 	$L__BB0_15;
	cvta.to.global.u64 	%rd11, %rd6;
	mul.wide.s32 	%rd12, %r1, 4;
	add.s64 	%rd13, %rd11, %rd12;
	ld.global.u32 	%r2, [%rd13];
	ld.global.u32 	%r3, [%rd13+4];
	sub.s32 	%r4, %r3, %r2;
	setp.lt.s32 	%p2, %r4, 1;
	mov.f64 	%fd111, 0d0000000000000000;
	@%p2 bra 	$L__BB0_14;
	and.b32  	%r5, %r4, 15;
	sub.s32 	%r30, %r2, %r3;
	setp.gt.u32 	%p3, %r30, -16;
	mov.f64 	%fd111, 0d0000000000000000;
	mov.b32 	%r65, 0;
	@%p3 bra 	$L__BB0_5;
	and.b32  	%r65, %r4, 2147483632;
	neg.s32 	%r63, %r65;
	add.s64 	%rd4, %rd3, 64;
	add.s64 	%rd5, %rd2, 32;
	mov.f64 	%fd111, 0d0000000000000000;
	mov.u32 	%r62, %r2;
$L__BB0_4:
	.pragma "nounroll";
	mul.wide.s32 	%rd14, %r62, 8;
	add.s64 	%rd15, %rd4, %rd14;
	mul.wide.s32 	%rd16, %r62, 4;
	add.s64 	%rd17, %rd5, %rd16;
	ld.global.f64 	%fd18, [%rd15+-64];
	ld.global.u32 	%r31, [%rd17+-32];
	mul.wide.s32 	%rd18, %r31, 8;
	add.s64 	%rd19, %rd1, %rd18;
	ld.global.f64 	%fd19, [%rd19];
	fma.rn.f64 	%fd20, %fd18, %fd19, %fd111;
	ld.global.f64 	%fd21, [%rd15+-56];
	ld.global.u32 	%r32, [%rd17+-28];
	mul.wide.s32 	%rd20, %r32, 8;
	add.s64 	%rd21, %rd1, %rd20;
	ld.global.f64 	%fd22, [%rd21];
	fma.rn.f64 	%fd23, %fd21, %fd22, %fd20;
	ld.global.f64 	%fd24, [%rd15+-48];
	ld.global.u32 	%r33, [%rd17+-24];
	mul.wide.s32 	%rd22, %r33, 8;
	add.s64 	%rd23, %rd1, %rd22;
	ld.global.f64 	%fd25, [%rd23];
	fma.rn.f64 	%fd26, %fd24, %fd25, %fd23;
	ld.global.f64 	%fd27, [%rd15+-40];
	ld.global.u32 	%r34, [%rd17+-20];
	mul.wide.s32 	%rd24, %r34, 8;
	add.s64 	%rd25, %rd1, %rd24;
	ld.global.f64 	%fd28, [%rd25];
	fma.rn.f64 	%fd29, %fd27, %fd28, %fd26;
	ld.global.f64 	%fd30, [%rd15+-32];
	ld.global.u32 	%r35, [%rd17+-16];
	mul.wide.s32 	%rd26, %r35, 8;
	add.s64 	%rd27, %rd1, %rd26;
	ld.global.f64 	%fd31, [%rd27];
	fma.rn.f64 	%fd32, %fd30, %fd31, %fd29;
	ld.global.f64 	%fd33, [%rd15+-24];
	ld.global.u32 	%r36, [%rd17+-12];
	mul.wide.s32 	%rd28, %r36, 8;
	add.s64 	%rd29, %rd1, %rd28;
	ld.global.f64 	%fd34, [%rd29];
	fma.rn.f64 	%fd35, %fd33, %fd34, %fd32;
	ld.global.f64 	%fd36, [%rd15+-16];
	ld.global.u32 	%r37, [%rd17+-8];
	mul.wide.s32 	%rd30, %r37, 8;
	add.s64 	%rd31, %rd1, %rd30;
	ld.global.f64 	%fd37, [%rd31];
	fma.rn.f64 	%fd38, %fd36, %fd37, %fd35;
	ld.global.f64 	%fd39, [%rd15+-8];
	ld.global.u32 	%r38, [%rd17+-4];
	mul.wide.s32 	%rd32, %r38, 8;
	add.s64 	%rd33, %rd1, %rd32;
	ld.global.f64 	%fd40, [%rd33];
	fma.rn.f64 	%fd41, %fd39, %fd40, %fd38;
	ld.global.f64 	%fd42, [%rd15];
	ld.global.u32 	%r39, [%rd17];
	mul.wide.s32 	%rd34, %r39, 8;
	add.s64 	%rd35, %rd1, %rd34;
	ld.global.f64 	%fd43, [%rd35];
	fma.rn.f64 	%fd44, %fd42, %fd43, %fd41;
	ld.global.f64 	%fd45, [%rd15+8];
	ld.global.u32 	%r40, [%rd17+4];
	mul.wide.s32 	%rd36, %r40, 8;
	add.s64 	%rd37, %rd1, %rd36;
	ld.global.f64 	%fd46, [%rd37];
	fma.rn.f64 	%fd47, %fd45, %fd46, %fd44;
	ld.global.f64 	%fd48, [%rd15+16];
	ld.global.u32 	%r41, [%rd17+8];
	mul.wide.s32 	%rd38, %r41, 8;
	add.s64 	%rd39, %rd1, %rd38;
	ld.global.f64 	%fd49, [%rd39];
	fma.rn.f64 	%fd50, %fd48, %fd49, %fd47;
	ld.global.f64 	%fd51, [%rd15+24];
	ld.global.u32 	%r42, [%rd17+12];
	mul.wide.s32 	%rd40, %r42, 8;
	add.s64 	%rd41, %rd1, %rd40;
	ld.global.f64 	%fd52, [%rd41];
	fma.rn.f64 	%fd53, %fd51, %fd52, %fd50;
	ld.global.f64 	%fd54, [%rd15+32];
	ld.global.u32 	%r43, [%rd17+16];
	mul.wide.s32 	%rd42, %r43, 8;
	add.s64 	%rd43, %rd1, %rd42;
	ld.global.f64 	%fd55, [%rd43];
	fma.rn.f64 	%fd56, %fd54, %fd55, %fd53;
	ld.global.f64 	%fd57, [%rd15+40];
	ld.global.u32 	%r44, [%rd17+20];
	mul.wide.s32 	%rd44, %r44, 8;
	add.s64 	%rd45, %rd1, %rd44;
	ld.global.f64 	%fd58, [%rd45];
	fma.rn.f64 	%fd59, %fd57, %fd58, %fd56;
	ld.global.f64 	%fd60, [%rd15+48];
	ld.global.u32 	%r45, [%rd17+24];
	mul.wide.s32 	%rd46, %r45, 8;
	add.s64 	%rd47, %rd1, %rd46;
	ld.global.f64 	%fd61, [%rd47];
	fma.rn.f64 	%fd62, %fd60, %fd61, %fd59;
	ld.global.f64 	%fd63, [%rd15+56];
	ld.global.u32 	%r46, [%rd17+28];
	mul.wide.s32 	%rd48, %r46, 8;
	add.s64 	%rd49, %rd1, %rd48;
	ld.global.f64 	%fd64, [%rd49];
	fma.rn.f64 	%fd111, %fd63, %fd64, %fd62;
	add.s32 	%r63, %r63, 16;
	add.s32 	%r62, %r62, 16;
	setp.ne.s32 	%p4, %r63, 0;
	@%p4 bra 	$L__BB0_4;
$L__BB0_5:
	setp.eq.s32 	%p5, %r5, 0;
	@%p5 bra 	$L__BB0_14;
	and.b32  	%r13, %r4, 7;
	setp.lt.u32 	%p6, %r5, 8;
	@%p6 bra 	$L__BB0_8;
	add.s32 	%r47, %r65, %r2;
	mul.wide.s32 	%rd50, %r47, 8;
	add.s64 	%rd51, %rd3, %rd50;
	ld.global.f64 	%fd66, [%rd51];
	mul.wide.s32 	%rd52, %r47, 4;
	add.s64 	%rd53, %rd2, %rd52;
	ld.global.u32 	%r48, [%rd53];
	mul.wide.s32 	%rd54, %r48, 8;
	add.s64 	%rd55, %rd1, %rd54;
	ld.global.f64 	%fd67, [%rd55];
	fma.rn.f64 	%fd68, %fd66, %fd67, %fd111;
	ld.global.f64 	%fd69, [%rd51+8];
	ld.global.u32 	%r49, [%rd53+4];
	mul.wide.s32 	%rd56, %r49, 8;
	add.s64 	%rd57, %rd1, %rd56;
	ld.global.f64 	%fd70, [%rd57];
	fma.rn.f64 	%fd71, %fd69, %fd70, %fd68;
	ld.global.f64 	%fd72, [%rd51+16];
	ld.global.u32 	%r50, [%rd53+8];
	mul.wide.s32 	%rd58, %r50, 8;
	add.s64 	%rd59, %rd1, %rd58;
	ld.global.f64 	%fd73, [%rd59];
	fma.rn.f64 	%fd74, %fd72, %fd73, %fd71;
	ld.global.f64 	%fd75, [%rd51+24];
	ld.global.u32 	%r51, [%rd53+12];
	mul.wide.s32 	%rd60, %r51, 8;
	add.s64 	%rd61, %rd1, %rd60;
	ld.global.f64 	%fd76, [%rd61];
	fma.rn.f64 	%fd77, %fd75, %fd76, %fd74;
	ld.global.f64 	%fd78, [%rd51+32];
	ld.global.u32 	%r52, [%rd53+16];
	mul.wide.s32 	%rd62, %r52, 8;
	add.s64 	%rd63, %rd1, %rd62;
	ld.global.f64 	%fd79, [%rd63];
	fma.rn.f64 	%fd80, %fd78, %fd79, %fd77;
	ld.global.f64 	%fd81, [%rd51+40];
	ld.global.u32 	%r53, [%rd53+20];
	mul.wide.s32 	%rd64, %r53, 8;
	add.s64 	%rd65, %rd1, %rd64;
	ld.global.f64 	%fd82, [%rd65];
	fma.rn.f64 	%fd83, %fd81, %fd82, %fd80;
	ld.global.f64 	%fd84, [%rd51+48];
	ld.global.u32 	%r54, [%rd53+24];
	mul.wide.s32 	%rd66, %r54, 8;
	add.s64 	%rd67, %rd1, %rd66;
	ld.global.f64 	%fd85, [%rd67];
	fma.rn.f64 	%fd86, %fd84, %fd85, %fd83;
	ld.global.f64 	%fd87, [%rd51+56];
	ld.global.u32 	%r55, [%rd53+28];
	mul.wide.s32 	%rd68, %r55, 8;
	add.s64 	%rd69, %rd1, %rd68;
	ld.global.f64 	%fd88, [%rd69];
	fma.rn.f64 	%fd111, %fd87, %fd88, %fd86;
	add.s32 	%r65, %r65, 8;
$L__BB0_8:
	setp.eq.s32 	%p7, %r13, 0;
	@%p7 bra 	$L__BB0_14;
	and.b32  	%r16, %r4, 3;
	setp.lt.u32 	%p8, %r13, 4;
	@%p8 bra 	$L__BB0_11;
	add.s32 	%r56, %r65, %r2;
	mul.wide.s32 	%rd70, %r56, 8;
	add.s64 	%rd71, %rd3, %rd70;
	ld.global.f64 	%fd90, [%rd71];
	mul.wide.s32 	%rd72, %r56, 4;
	add.s64 	%rd73, %rd2, %rd72;
	ld.global.u32 	%r57, [%rd73];
	mul.wide.s32 	%rd74, %r57, 8;
	add.s64 	%rd75, %rd1, %rd74;
	ld.global.f64 	%fd91, [%rd75];
	fma.rn.f64 	%fd92, %fd90, %fd91, %fd111;
	ld.global.f64 	%fd93, [%rd71+8];
	ld.global.u32 	%r58, [%rd73+4];
	mul.wide.s32 	%rd76, %r58, 8;
	add.s64 	%rd77, %rd1, %rd76;
	ld.global.f64 	%fd94, [%rd77];
	fma.rn.f64 	%fd95, %fd93, %fd94, %fd92;
	ld.global.f64 	%fd96, [%rd71+16];
	ld.global.u32 	%r59, [%rd73+8];
	mul.wide.s32 	%rd78, %r59, 8;
	add.s64 	%rd79, %rd1, %rd78;
	ld.global.f64 	%fd97, [%rd79];
	fma.rn.f64 	%fd98, %fd96, %fd97, %fd95;
	ld.global.f64 	%fd99, [%rd71+24];
	ld.global.u32 	%r60, [%rd73+12];
	mul.wide.s32 	%rd80, %r60, 8;
	add.s64 	%rd81, %rd1, %rd80;
	ld.global.f64 	%fd100, [%rd81];
	fma.rn.f64 	%fd111, %fd99, %fd100, %fd98;
	add.s32 	%r65, %r65, 4;
$L__BB0_11:
	setp.eq.s32 	%p9, %r16, 0;
	@%p9 bra 	$L__BB0_14;
	add.s32 	%r68, %r65, %r2;
	neg.s32 	%r67, %r16;
$L__BB0_13:
	.pragma "nounroll";
	mul.wide.s32 	%rd82, %r68, 4;
	add.s64 	%rd83, %rd2, %rd82;
	mul.wide.s32 	%rd84, %r68, 8;
	add.s64 	%rd85, %rd3, %rd84;
	ld.global.f64 	%fd101, [%rd85];
	ld.global.u32 	%r61, [%rd83];
	mul.wide.s32 	%rd86, %r61, 8;
	add.s64 	%rd87, %rd1, %rd86;
	ld.global.f64 	%fd102, [%rd87];
	fma.rn.f64 	%fd111, %fd101, %fd102, %fd111;
	add.s32 	%r68, %r68, 1;
	add.s32 	%r67, %r67, 1;
	setp.ne.s32 	%p10, %r67, 0;
	@%p10 bra 	$L__BB0_13;
$L__BB0_14:
	cvta.to.global.u64 	%rd88, %rd7;
	mul.wide.s32 	%rd89, %r1, 8;
	add.s64 	%rd90, %rd88, %rd89;
	st.global.f64 	[%rd90], %fd111;
$L__BB0_15:
	ret;

}
	// .globl	_Z23SpMv_gpu_thread_ELLPACKiiiiiPdPiS_S_
.visible .entry _Z23SpMv_gpu_thread_ELLPACKiiiiiPdPiS_S_(
	.param .u32 _Z23SpMv_gpu_thread_ELLPACKiiiiiPdPiS_S__param_0,
	.param .u32 _Z23SpMv_gpu_thread_ELLPACKiiiiiPdPiS_S__param_1,
	.param .u32 _Z23SpMv_gpu_thread_ELLPACKiiiiiPdPiS_S__param_2,
	.param .u32 _Z23SpMv_gpu_thread_ELLPACKiiiiiPdPiS_S__param_3,
	.param .u32 _Z23SpMv_gpu_thread_ELLPACKiiiiiPdPiS_S__param_4,
	.param .u64 .ptr .align 1 _Z23SpMv_gpu_thread_ELLPACKiiiiiPdPiS_S__param_5,
	.param .u64 .ptr .align 1 _Z23SpMv_gpu_thread_ELLPACKiiiiiPdPiS_S__param_6,
	.param .u64 .ptr .align 1 _Z23SpMv_gpu_thread_ELLPACKiiiiiPdPiS_S__param_7,
	.param .u64 .ptr .align 1 _Z23SpMv_gpu_thread_ELLPACKiiiiiPdPiS_S__param_8
)
{
	.reg .pred 	%p<27>;
	.reg .b16 	%rs<15>;
	.reg .b32 	%r<153>;
	.reg .b64 	%rd<170>;
	.reg .b64 	%fd<229>;

	ld.param.u32 	%r52, [_Z23SpMv_gpu_thread_ELLPACKiiiiiPdPiS_S__param_0];
	ld.param.u32 	%r56, [_Z23SpMv_gpu_thread_ELLPACKiiiiiPdPiS_S__param_1];
	ld.param.u32 	%r53, [_Z23SpMv_gpu_thread_ELLPACKiiiiiPdPiS_S__param_2];
	ld.param.u32 	%r54, [_Z23SpMv_gpu_thread_ELLPACKiiiiiPdPiS_S__param_3];
	ld.param.u32 	%r55, [_Z23SpMv_gpu_thread_ELLPACKiiiiiPdPiS_S__param_4];
	ld.param.u64 	%rd11, [_Z23SpMv_gpu_thread_ELLPACKiiiiiPdPiS_S__param_5];
	ld.param.u64 	%rd12, [_Z23SpMv_gpu_thread_ELLPACKiiiiiPdPiS_S__param_6];
	ld.param.u64 	%rd13, [_Z23SpMv_gpu_thread_ELLPACKiiiiiPdPiS_S__param_7];
	ld.param.u64 	%rd14, [_Z23SpMv_gpu_thread_ELLPACKiiiiiPdPiS_S__param_8];
	cvta.to.global.u64 	%rd1, %rd13;
	cvta.to.global.u64 	%rd2, %rd12;
	cvta.to.global.u64 	%rd3, %rd11;
	cvta.to.global.u64 	%rd4, %rd14;
	mov.u32 	%r57, %ctaid.x;
	mov.u32 	%r58, %ntid.x;
	mov.u32 	%r59, %tid.x;
	mad.lo.s32 	%r1, %r57, %r58, %r59;
	mad.lo.s32 	%r60, %r52, %r1, %r52;
	min.s32 	%r2, %r60, %r56;
	setp.lt.s32 	%p1, %r54, 1;
	@%p1 bra 	$L__BB1_37;
	mul.lo.s32 	%r3, %r1, %r52;
	add.s64 	%rd5, %rd2, 32;
	mov.b32 	%r139, 0;
	mov.b16 	%rs13, 0;
	cvt.u16.u32 	%rs7, %r53;
	mov.u16 	%rs14, %rs13;
	mov.u32 	%r138, %r53;
	bra.uni 	$L__BB1_3;
$L__BB1_2:
	add.s32 	%r138, %r138, %r53;
	setp.eq.s32 	%p26, %r139, %r54;
	add.s16 	%rs14, %rs14, 1;
	add.s16 	%rs13, %rs13, 1;
	@%p26 bra 	$L__BB1_37;
$L__BB1_3:
	mov.u32 	%r6, %r139;
	setp.ge.s32 	%p2, %r3, %r2;
	mul.lo.s16 	%rs8, %rs13, %rs7;
	min.s32 	%r7, %r55, %r138;
	cvt.u16.u32 	%rs9, %r7;
	sub.s16 	%rs10, %rs9, %rs8;
	cvt.u32.u16 	%r62, %rs10;
	and.b32  	%r8, %r62, 7;
	add.s32 	%r9, %r8, -1;
	mul.lo.s16 	%rs11, %rs14, %rs7;
	sub.s16 	%rs12, %rs9, %rs11;
	cvt.u32.u16 	%r63, %rs12;
	and.b32  	%r10, %r63, 15;
	add.s32 	%r11, %r10, -1;
	mul.lo.s32 	%r12, %r53, %r6;
	add.s32 	%r139, %r6, 1;
	add.s32 	%r64, %r12, %r53;
	min.s32 	%r14, %r64, %r55;
	@%p2 bra 	$L__BB1_2;
	setp.eq.s32 	%p3, %r6, 0;
	@%p3 bra 	$L__BB1_21;
	sub.s32 	%r65, %r7, %r12;
	and.b32  	%r15, %r65, 15;
	sub.s32 	%r16, %r12, %r7;
	and.b32  	%r17, %r10, 7;
	and.b32  	%r18, %r8, 3;
	and.b32  	%r66, %r65, -16;
	neg.s32 	%r19, %r66;
	mov.u32 	%r146, %r3;
$L__BB1_6:
	setp.ge.s32 	%p4, %r12, %r14;
	mul.wide.s32 	%rd15, %r146, 8;
	add.s64 	%rd8, %rd4, %rd15;
	ld.global.f64 	%fd228, [%rd8];
	@%p4 bra 	$L__BB1_20;
	setp.gt.u32 	%p5, %r16, -16;
	mul.lo.s32 	%r38, %r146, %r55;
	mov.u32 	%r150, %r12;
	@%p5 bra 	$L__BB1_10;
	add.s32 	%r147, %r12, %r38;
	mov.u32 	%r148, %r19;
	mov.u32 	%r150, %r12;
$L__BB1_9:
	.pragma "nounroll";
	mul.wide.s32 	%rd16, %r147, 8;
	add.s64 	%rd17, %rd3, %rd16;
	mul.wide.s32 	%rd18, %r147, 4;
	add.s64 	%rd19, %rd5, %rd18;
	ld.global.f64 	%fd31, [%rd17];
	ld.global.u32 	%r67, [%rd19+-32];
	mul.wide.s32 	%rd20, %r67, 8;
	add.s64 	%rd21, %rd1, %rd20;
	ld.global.f64 	%fd32, [%rd21];
	fma.rn.f64 	%fd33, %fd31, %fd32, %fd228;
	ld.global.f64 	%fd34, [%rd17+8];
	ld.global.u32 	%r68, [%rd19+-28];
	mul.wide.s32 	%rd22, %r68, 8;
	add.s64 	%rd23, %rd1, %rd22;
	ld.global.f64 	%fd35, [%rd23];
	fma.rn.f64 	%fd36, %fd34, %fd35, %fd33;
	ld.global.f64 	%fd37, [%rd17+16];
	ld.global.u32 	%r69, [%rd19+-24];
	mul.wide.s32 	%rd24, %r69, 8;
	add.s64 	%rd25, %rd1, %rd24;
	ld.global.f64 	%fd38, [%rd25];
	fma.rn.f64 	%fd39, %fd37, %fd38, %fd36;
	ld.global.f64 	%fd40, [%rd17+24];
	ld.global.u32 	%r70, [%rd19+-20];
	mul.wide.s32 	%rd26, %r70, 8;
	add.s64 	%rd27, %rd1, %rd26;
	ld.global.f64 	%fd41, [%rd27];
	fma.rn.f64 	%fd42, %fd40, %fd41, %fd39;
	ld.global.f64 	%fd43, [%rd17+32];
	ld.global.u32 	%r71, [%rd19+-16];
	mul.wide.s32 	%rd28, %r71, 8;
	add.s64 	%rd29, %rd1, %rd28;
	ld.global.f64 	%fd44, [%rd29];
	fma.rn.f64 	%fd45, %fd43, %fd44, %fd42;
	ld.global.f64 	%fd46, [%rd17+40];
	ld.global.u32 	%r72, [%rd19+-12];
	mul.wide.s32 	%rd30, %r72, 8;
	add.s64 	%rd31, %rd1, %rd30;
	ld.global.f64 	%fd47, [%rd31];
	fma.rn.f64 	%fd48, %fd46, %fd47, %fd45;
	ld.global.f64 	%fd49, [%rd17+48];
	ld.global.u32 	%r73, [%rd19+-8];
	mul.wide.s32 	%rd32, %r73, 8;
	add.s64 	%rd33, %rd1, %rd32;
	ld.global.f64 	%fd50, [%rd33];
	fma.rn.f64 	%fd51, %fd49, %fd50, %fd48;
	ld.global.f64 	%fd52, [%rd17+56];
	ld.global.u32 	%r74, [%rd19+-4];
	mul.wide.s32 	%rd34, %r74, 8;
	add.s64 	%rd35, %rd1, %rd34;
	ld.global.f64 	%fd53, [%rd35];
	fma.rn.f64 	%fd54, %fd52, %fd53, %fd51;
	ld.global.f64 	%fd55, [%rd17+64];
	ld.global.u32 	%r75, [%rd19];
	mul.wide.s32 	%rd36, %r75, 8;
	add.s64 	%rd37, %rd1, %rd36;
	ld.global.f64 	%fd56, [%rd37];
	fma.rn.f64 	%fd57, %fd55, %fd56, %fd54;
	ld.global.f64 	%fd58, [%rd17+72];
	ld.global.u32 	%r76, [%rd19+4];
	mul.wide.s32 	%rd38, %r76, 8;
	add.s64 	%rd39, %rd1, %rd38;
	ld.global.f64 	%fd59, [%rd39];
	fma.rn.f64 	%fd60, %fd58, %fd59, %fd57;
	ld.global.f64 	%fd61, [%rd17+80];
	ld.global.u32 	%r77, [%rd19+8];
	mul.wide.s32 	%rd40, %r77, 8;
	add.s64 	%rd41, %rd1, %rd40;
	ld.global.f64 	%fd62, [%rd41];
	fma.rn.f64 	%fd63, %fd61, %fd62, %fd60;
	ld.global.f64 	%fd64, [%rd17+88];
	ld.global.u32 	%r78, [%rd19+12];
	mul.wide.s32 	%rd42, %r78, 8;
	add.s64 	%rd43, %rd1, %rd42;
	ld.global.f64 	%fd65, [%rd43];
	fma.rn.f64 	%fd66, %fd64, %fd65, %fd63;
	ld.global.f64 	%fd67, [%rd17+96];
	ld.global.u32 	%r79, [%rd19+16];
	mul.wide.s32 	%rd44, %r79, 8;
	add.s64 	%rd45, %rd1, %rd44;
	ld.global.f64 	%fd68, [%rd45];
	fma.rn.f64 	%fd69, %fd67, %fd68, %fd66;
	ld.global.f64 	%fd70, [%rd17+104];
	ld.global.u32 	%r80, [%rd19+20];
	mul.wide.s32 	%rd46, %r80, 8;
	add.s64 	%rd47, %rd1, %rd46;
	ld.global.f64 	%fd71, [%rd47];
	fma.rn.f64 	%fd72, %fd70, %fd71, %fd69;
	ld.global.f64 	%fd73, [%rd17+112];
	ld.global.u32 	%r81, [%rd19+24];
	mul.wide.s32 	%rd48, %r81, 8;
	add.s64 	%rd49, %rd1, %rd48;
	ld.global.f64 	%fd74, [%rd49];
	fma.rn.f64 	%fd75, %fd73, %fd74, %fd72;
	ld.global.f64 	%fd76, [%rd17+120];
	ld.global.u32 	%r82, [%rd19+28];
	mul.wide.s32 	%rd50, %r82, 8;
	add.s64 	%rd51, %rd1, %rd50;
	ld.global.f64 	%fd77, [%rd51];
	fma.rn.f64 	%fd228, %fd76, %fd77, %fd75;
	add.s32 	%r150, %r150, 16;
	add.s32 	%r148, %r148, 16;
	add.s32 	%r147, %r147, 16;
	setp.ne.s32 	%p6, %r148, 0;
	@%p6 bra 	$L__BB1_9;
$L__BB1_10:
	setp.eq.s32 	%p7, %r15, 0;
	@%p7 bra 	$L__BB1_20;
	setp.lt.u32 	%p8, %r11, 7;
	@%p8 bra 	$L__BB1_13;
	add.s32 	%r83, %r150, %r38;
	mul.wide.s32 	%rd52, %r83, 8;
	add.s64 	%rd53, %rd3, %rd52;
	ld.global.f64 	%fd79, [%rd53];
	mul.wide.s32 	%rd54, %r83, 4;
	add.s64 	%rd55, %rd2, %rd54;
	ld.global.u32 	%r84, [%rd55];
	mul.wide.s32 	%rd56, %r84, 8;
	add.s64 	%rd57, %rd1, %rd56;
	ld.global.f64 	%fd80, [%rd57];
	fma.rn.f64 	%fd81, %fd79, %fd80, %fd228;
	ld.global.f64 	%fd82, [%rd53+8];
	ld.global.u32 	%r85, [%rd55+4];
	mul.wide.s32 	%rd58, %r85, 8;
	add.s64 	%rd59, %rd1, %rd58;
	ld.global.f64 	%fd83, [%rd59];
	fma.rn.f64 	%fd84, %fd82, %fd83, %fd81;
	ld.global.f64 	%fd85, [%rd53+16];
	ld.global.u32 	%r86, [%rd55+8];
	mul.wide.s32 	%rd60, %r86, 8;
	add.s64 	%rd61, %rd1, %rd60;
	ld.global.f64 	%fd86, [%rd61];
	fma.rn.f64 	%fd87, %fd85, %fd86, %fd84;
	ld.global.f64 	%fd88, [%rd53+24];
	ld.global.u32 	%r87, [%rd55+12];
	mul.wide.s32 	%rd62, %r87, 8;
	add.s64 	%rd63, %rd1, %rd62;
	ld.global.f64 	%fd89, [%rd63];
	fma.rn.f64 	%fd90, %fd88, %fd89, %fd87;
	ld.global.f64 	%fd91, [%rd53+32];
	ld.global.u32 	%r88, [%rd55+16];
	mul.wide.s32 	%rd64, %r88, 8;
	add.s64 	%rd65, %rd1, %rd64;
	ld.global.f64 	%fd92, [%rd65];
	fma.rn.f64 	%fd93, %fd91, %fd92, %fd90;
	ld.global.f64 	%fd94, [%rd53+40];
	ld.global.u32 	%r89, [%rd55+20];
	mul.wide.s32 	%rd66, %r89, 8;
	add.s64 	%rd67, %rd1, %rd66;
	ld.global.f64 	%fd95, [%rd67];
	fma.rn.f64 	%fd96, %fd94, %fd95, %fd93;
	ld.global.f64 	%fd97, [%rd53+48];
	ld.global.u32 	%r90, [%rd55+24];
	mul.wide.s32 	%rd68, %r90, 8;
	add.s64 	%rd69, %rd1, %rd68;
	ld.global.f64 	%fd98, [%rd69];
	fma.rn.f64 	%fd99, %fd97, %fd98, %fd96;
	ld.global.f64 	%fd100, [%rd53+56];
	ld.global.u32 	%r91, [%rd55+28];
	mul.wide.s32 	%rd70, %r91, 8;
	add.s64 	%rd71, %rd1, %rd70;
	ld.global.f64 	%fd101, [%rd71];
	fma.rn.f64 	%fd228, %fd100, %fd101, %fd99;
	add.s32 	%r150, %r150, 8;
$L__BB1_13:
	setp.eq.s32 	%p9, %r17, 0;
	@%p9 bra 	$L__BB1_20;
	setp.lt.u32 	%p10, %r9, 3;
	@%p10 bra 	$L__BB1_16;
	add.s32 	%r92, %r150, %r38;
	mul.wide.s32 	%rd72, %r92, 8;
	add.s64 	%rd73, %rd3, %rd72;
	ld.global.f64 	%fd103, [%rd73];
	mul.wide.s32 	%rd74, %r92, 4;
	add.s64 	%rd75, %rd2, %rd74;
	ld.global.u32 	%r93, [%rd75];
	mul.wide.s32 	%rd76, %r93, 8;
	add.s64 	%rd77, %rd1, %rd76;
	ld.global.f64 	%fd104, [%rd77];
	fma.rn.f64 	%fd105, %fd103, %fd104, %fd228;
	ld.global.f64 	%fd106, [%rd73+8];
	ld.global.u32 	%r94, [%rd75+4];
	mul.wide.s32 	%rd78, %r94, 8;
	add.s64 	%rd79, %rd1, %rd78;
	ld.global.f64 	%fd107, [%rd79];
	fma.rn.f64 	%fd108, %fd106, %fd107, %fd105;
	ld.global.f64 	%fd109, [%rd73+16];
	ld.global.u32 	%r95, [%rd75+8];
	mul.wide.s32 	%rd80, %r95, 8;
	add.s64 	%rd81, %rd1, %rd80;
	ld.global.f64 	%fd110, [%rd81];
	fma.rn.f64 	%fd111, %fd109, %fd110, %fd108;
	ld.global.f64 	%fd112, [%rd73+24];
	ld.global.u32 	%r96, [%rd75+12];
	mul.wide.s32 	%rd82, %r96, 8;
	add.s64 	%rd83, %rd1, %rd82;
	ld.global.f64 	%fd113, [%rd83];
	fma.rn.f64 	%fd228, %fd112, %fd113, %fd111;
	add.s32 	%r150, %r150, 4;
$L__BB1_16:
	setp.eq.s32 	%p11, %r18, 0;
	@%p11 bra 	$L__BB1_20;
	setp.eq.s32 	%p12, %r18, 1;
	add.s32 	%r97, %r150, %r38;
	mul.wide.s32 	%rd84, %r97, 8;
	add.s64 	%rd9, %rd3, %rd84;
	ld.global.f64 	%fd114, [%rd9];
	mul.wide.s32 	%rd85, %r97, 4;
	add.s64 	%rd10, %rd2, %rd85;
	ld.global.u32 	%r98, [%rd10];
	mul.wide.s32 	%rd86, %r98, 8;
	add.s64 	%rd87, %rd1, %rd86;
	ld.global.f64 	%fd115, [%rd87];
	fma.rn.f64 	%fd228, %fd114, %fd115, %fd228;
	@%p12 bra 	$L__BB1_20;
	setp.eq.s32 	%p13, %r18, 2;
	ld.global.f64 	%fd116, [%rd9+8];
	ld.global.u32 	%r99, [%rd10+4];
	mul.wide.s32 	%rd88, %r99, 8;
	add.s64 	%rd89, %rd1, %rd88;
	ld.global.f64 	%fd117, [%rd89];
	fma.rn.f64 	%fd228, %fd116, %fd117, %fd228;
	@%p13 bra 	$L__BB1_20;
	ld.global.f64 	%fd118, [%rd9+16];
	ld.global.u32 	%r100, [%rd10+8];
	mul.wide.s32 	%rd90, %r100, 8;
	add.s64 	%rd91, %rd1, %rd90;
	ld.global.f64 	%fd119, [%rd91];
	fma.rn.f64 	%fd228, %fd118, %fd119, %fd228;
$L__BB1_20:
	st.global.f64 	[%rd8], %fd228;
	add.s32 	%r146, %r146, 1;
	setp.eq.s32 	%p14, %r146, %r2;
	@%p14 bra 	$L__BB1_2;
	bra.uni 	$L__BB1_6;
$L__BB1_21:
	and.b32  	%r20, %r7, 15;
	sub.s32 	%r21, %r12, %r7;
	add.s32 	%r101, %r12, %r20;
	sub.s32 	%r22, %r7, %r101;
	and.b32  	%r23, %r10, 7;
	and.b32  	%r24, %r8, 3;
	mov.u32 	%r140, %r3;
$L__BB1_22:
	setp.lt.s32 	%p15, %r12, %r14;
	mov.f64 	%fd214, 0d0000000000000000;
	@%p15 bra 	$L__BB1_24;
$L__BB1_23:
	mul.wide.s32 	%rd168, %r140, 8;
	add.s64 	%rd169, %rd4, %rd168;
	st.global.f64 	[%rd169], %fd214;
	add.s32 	%r140, %r140, 1;
	setp.eq.s32 	%p25, %r140, %r2;
	@%p25 bra 	$L__BB1_2;
	bra.uni 	$L__BB1_22;
$L__BB1_24:
	setp.gt.u32 	%p16, %r21, -16;
	mul.lo.s32 	%r31, %r140, %r55;
	mov.f64 	%fd214, 0d0000000000000000;
	mov.u32 	%r143, %r12;
	@%p16 bra 	$L__BB1_27;
	mov.b32 	%r142, 0;
	mov.f64 	%fd214, 0d0000000000000000;
	mov.u32 	%r143, %r12;
$L__BB1_26:
	.pragma "nounroll";
	add.s32 	%r103, %r143, %r31;
	mul.wide.s32 	%rd92, %r103, 8;
	add.s64 	%rd93, %rd3, %rd92;
	ld.global.f64 	%fd124, [%rd93];
	mul.wide.s32 	%rd94, %r103, 4;
	add.s64 	%rd95, %rd2, %rd94;
	ld.global.u32 	%r104, [%rd95];
	mul.wide.s32 	%rd96, %r104, 8;
	add.s64 	%rd97, %rd1, %rd96;
	ld.global.f64 	%fd125, [%rd97];
	fma.rn.f64 	%fd126, %fd124, %fd125, %fd214;
	ld.global.f64 	%fd127, [%rd93+8];
	ld.global.u32 	%r105, [%rd95+4];
	mul.wide.s32 	%rd98, %r105, 8;
	add.s64 	%rd99, %rd1, %rd98;
	ld.global.f64 	%fd128, [%rd99];
	fma.rn.f64 	%fd129, %fd127, %fd128, %fd126;
	ld.global.f64 	%fd130, [%rd93+16];
	ld.global.u32 	%r106, [%rd95+8];
	mul.wide.s32 	%rd100, %r106, 8;
	add.s64 	%rd101, %rd1, %rd100;
	ld.global.f64 	%fd131, [%rd101];
	fma.rn.f64 	%fd132, %fd130, %fd131, %fd129;
	ld.global.f64 	%fd133, [%rd93+24];
	ld.global.u32 	%r107, [%rd95+12];
	mul.wide.s32 	%rd102, %r107, 8;
	add.s64 	%rd103, %rd1, %rd102;
	ld.global.f64 	%fd134, [%rd103];
	fma.rn.f64 	%fd135, %fd133, %fd134, %fd132;
	ld.global.f64 	%fd136, [%rd93+32];
	ld.global.u32 	%r108, [%rd95+16];
	mul.wide.s32 	%rd104, %r108, 8;
	add.s64 	%rd105, %rd1, %rd104;
	ld.global.f64 	%fd137, [%rd105];
	fma.rn.f64 	%fd138, %fd136, %fd137, %fd135;
	ld.global.f64 	%fd139, [%rd93+40];
	ld.global.u32 	%r109, [%rd95+20];
	mul.wide.s32 	%rd106, %r109, 8;
	add.s64 	%rd107, %rd1, %rd106;
	ld.global.f64 	%fd140, [%rd107];
	fma.rn.f64 	%fd141, %fd139, %fd140, %fd138;
	ld.global.f64 	%fd142, [%rd93+48];
	ld.global.u32 	%r110, [%rd95+24];
	mul.wide.s32 	%rd108, %r110, 8;
	add.s64 	%rd109, %rd1, %rd108;
	ld.global.f64 	%fd143, [%rd109];
	fma.rn.f64 	%fd144, %fd142, %fd143, %fd141;
	ld.global.f64 	%fd145, [%rd93+56];
	ld.global.u32 	%r111, [%rd95+28];
	mul.wide.s32 	%rd110, %r111, 8;
	add.s64 	%rd111, %rd1, %rd110;
	ld.global.f64 	%fd146, [%rd111];
	fma.rn.f64 	%fd147, %fd145, %fd146, %fd144;
	ld.global.f64 	%fd148, [%rd93+64];
	ld.global.u32 	%r112, [%rd95+32];
	mul.wide.s32 	%rd112, %r112, 8;
	add.s64 	%rd113, %rd1, %rd112;
	ld.global.f64 	%fd149, [%rd113];
	fma.rn.f64 	%fd150, %fd148, %fd149, %fd147;
	ld.global.f64 	%fd151, [%rd93+72];
	ld.global.u32 	%r113, [%rd95+36];
	mul.wide.s32 	%rd114, %r113, 8;
	add.s64 	%rd115, %rd1, %rd114;
	ld.global.f64 	%fd152, [%rd115];
	fma.rn.f64 	%fd153, %fd151, %fd152, %fd150;
	ld.global.f64 	%fd154, [%rd93+80];
	ld.global.u32 	%r114, [%rd95+40];
	mul.wide.s32 	%rd116, %r114, 8;
	add.s64 	%rd117, %rd1, %rd116;
	ld.global.f64 	%fd155, [%rd117];
	fma.rn.f64 	%fd156, %fd154, %fd155, %fd153;
	ld.global.f64 	%fd157, [%rd93+88];
	ld.global.u32 	%r115, [%rd95+44];
	mul.wide.s32 	%rd118, %r115, 8;
	add.s64 	%rd119, %rd1, %rd118;
	ld.global.f64 	%fd158, [%rd119];
	fma.rn.f64 	%fd159, %fd157, %fd158, %fd156;
	ld.global.f64 	%fd160, [%rd93+96];
	ld.global.u32 	%r116, [%rd95+48];
	mul.wide.s32 	%rd120, %r116, 8;
	add.s64 	%rd121, %rd1, %rd120;
	ld.global.f64 	%fd161, [%rd121];
	fma.rn.f64 	%fd162, %fd160, %fd161, %fd159;
	ld.global.f64 	%fd163, [%rd93+104];
	ld.global.u32 	%r117, [%rd95+52];
	mul.wide.s32 	%rd122, %r117, 8;
	add.s64 	%rd123, %rd1, %rd122;
	ld.global.f64 	%fd164, [%rd123];
	fma.rn.f64 	%fd165, %fd163, %fd164, %fd162;
	ld.global.f64 	%fd166, [%rd93+112];
	ld.global.u32 	%r118, [%rd95+56];
	mul.wide.s32 	%rd124, %r118, 8;
	add.s64 	%rd125, %rd1, %rd124;
	ld.global.f64 	%fd167, [%rd125];
	fma.rn.f64 	%fd168, %fd166, %fd167, %fd165;
	ld.global.f64 	%fd169, [%rd93+120];
	ld.global.u32 	%r119, [%rd95+60];
	mul.wide.s32 	%rd126, %r119, 8;
	add.s64 	%rd127, %rd1, %rd126;
	ld.global.f64 	%fd170, [%rd127];
	fma.rn.f64 	%fd214, %fd169, %fd170, %fd168;
	add.s32 	%r143, %r143, 16;
	add.s32 	%r142, %r142, 16;
	setp.eq.s32 	%p17, %r142, %r22;
	@%p17 bra 	$L__BB1_27;
	bra.uni 	$L__BB1_26;
$L__BB1_27:
	setp.eq.s32 	%p18, %r20, 0;
	@%p18 bra 	$L__BB1_23;
	setp.lt.u32 	%p19, %r11, 7;
	@%p19 bra 	$L__BB1_30;
	add.s32 	%r120, %r143, %r31;
	mul.wide.s32 	%rd128, %r120, 8;
	add.s64 	%rd129, %rd3, %rd128;
	ld.global.f64 	%fd172, [%rd129];
	mul.wide.s32 	%rd130, %r120, 4;
	add.s64 	%rd131, %rd2, %rd130;
	ld.global.u32 	%r121, [%rd131];
	mul.wide.s32 	%rd132, %r121, 8;
	add.s64 	%rd133, %rd1, %rd132;
	ld.global.f64 	%fd173, [%rd133];
	fma.rn.f64 	%fd174, %fd172, %fd173, %fd214;
	ld.global.f64 	%fd175, [%rd129+8];
	ld.global.u32 	%r122, [%rd131+4];
	mul.wide.s32 	%rd134, %r122, 8;
	add.s64 	%rd135, %rd1, %rd134;
	ld.global.f64 	%fd176, [%rd135];
	fma.rn.f64 	%fd177, %fd175, %fd176, %fd174;
	ld.global.f64 	%fd178, [%rd129+16];
	ld.global.u32 	%r123, [%rd131+8];
	mul.wide.s32 	%rd136, %r123, 8;
	add.s64 	%rd137, %rd1, %rd136;
	ld.global.f64 	%fd179, [%rd137];
	fma.rn.f64 	%fd180, %fd178, %fd179, %fd177;
	ld.global.f64 	%fd181, [%rd129+24];
	ld.global.u32 	%r124, [%rd131+12];
	mul.wide.s32 	%rd138, %r124, 8;
	add.s64 	%rd139, %rd1, %rd138;
	ld.global.f64 	%fd182, [%rd139];
	fma.rn.f64 	%fd183, %fd181, %fd182, %fd180;
	ld.global.f64 	%fd184, [%rd129+32];
	ld.global.u32 	%r125, [%rd131+16];
	mul.wide.s32 	%rd140, %r125, 8;
	add.s64 	%rd141, %rd1, %rd140;
	ld.global.f64 	%fd185, [%rd141];
	fma.rn.f64 	%fd186, %fd184, %fd185, %fd183;
	ld.global.f64 	%fd187, [%rd129+40];
	ld.global.u32 	%r126, [%rd131+20];
	mul.wide.s32 	%rd142, %r126, 8;
	add.s64 	%rd143, %rd1, %rd142;
	ld.global.f64 	%fd188, [%rd143];
	fma.rn.f64 	%fd189, %fd187, %fd188, %fd186;
	ld.global.f64 	%fd190, [%rd129+48];
	ld.global.u32 	%r127, [%rd131+24];
	mul.wide.s32 	%rd144, %r127, 8;
	add.s64 	%rd145, %rd1, %rd144;
	ld.global.f64 	%fd191, [%rd145];
	fma.rn.f64 	%fd192, %fd190, %fd191, %fd189;
	ld.global.f64 	%fd193, [%rd129+56];
	ld.global.u32 	%r128, [%rd131+28];
	mul.wide.s32 	%rd146, %r128, 8;
	add.s64 	%rd147, %rd1, %rd146;
	ld.global.f64 	%fd194, [%rd147];
	fma.rn.f64 	%fd214, %fd193, %fd194, %fd192;
	add.s32 	%r143, %r143, 8;
$L__BB1_30:
	setp.eq.s32 	%p20, %r23, 0;
	@%p20 bra 	$L__BB1_23;
	setp.lt.u32 	%p21, %r9, 3;
	@%p21 bra 	$L__BB1_33;
	add.s32 	%r129, %r143, %r31;
	mul.wide.s32 	%rd148, %r129, 8;
	add.s64 	%rd149, %rd3, %rd148;
	ld.global.f64 	%fd196, [%rd149];
	mul.wide.s32 	%rd150, %r129, 4;
	add.s64 	%rd151, %rd2, %rd150;
	ld.global.u32 	%r130, [%rd151];
	mul.wide.s32 	%rd152, %r130, 8;
	add.s64 	%rd153, %rd1, %rd152;
	ld.global.f64 	%fd197, [%rd153];
	fma.rn.f64 	%fd198, %fd196, %fd197, %fd214;
	ld.global.f64 	%fd199, [%rd149+8];
	ld.global.u32 	%r131, [%rd151+4];
	mul.wide.s32 	%rd154, %r131, 8;
	add.s64 	%rd155, %rd1, %rd154;
	ld.global.f64 	%fd200, [%rd155];
	fma.rn.f64 	%fd201, %fd199, %fd200, %fd198;
	ld.global.f64 	%fd202, [%rd149+16];
	ld.global.u32 	%r132, [%rd151+8];
	mul.wide.s32 	%rd156, %r132, 8;
	add.s64 	%rd157, %rd1, %rd156;
	ld.global.f64 	%fd203, [%rd157];
	fma.rn.f64 	%fd204, %fd202, %fd203, %fd201;
	ld.global.f64 	%fd205, [%rd149+24];
	ld.global.u32 	%r133, [%rd151+12];
	mul.wide.s32 	%rd158, %r133, 8;
	add.s64 	%rd159, %rd1, %rd158;
	ld.global.f64 	%fd206, [%rd159];
	fma.rn.f64 	%fd214, %fd205, %fd206, %fd204;
	add.s32 	%r143, %r143, 4;
$L__BB1_33:
	setp.eq.s32 	%p22, %r24, 0;
	@%p22 bra 	$L__BB1_23;
	setp.eq.s32 	%p23, %r24, 1;
	add.s32 	%r134, %r143, %r31;
	mul.wide.s32 	%rd160, %r134, 8;
	add.s64 	%rd6, %rd3, %rd160;
	ld.global.f64 	%fd207, [%rd6];
	mul.wide.s32 	%rd161, %r134, 4;
	add.s64 	%rd7, %rd2, %rd161;
	ld.global.u32 	%r135, [%rd7];
	mul.wide.s32 	%rd162, %r135, 8;
	add.s64 	%rd163, %rd1, %rd162;
	ld.global.f64 	%fd208, [%rd163];
	fma.rn.f64 	%fd214, %fd207, %fd208, %fd214;
	@%p23 bra 	$L__BB1_23;
	setp.eq.s32 	%p24, %r24, 2;
	ld.global.f64 	%fd209, [%rd6+8];
	ld.global.u32 	%r136, [%rd7+4];
	mul.wide.s32 	%rd164, %r136, 8;
	add.s64 	%rd165, %rd1, %rd164;
	ld.global.f64 	%fd210, [%rd165];
	fma.rn.f64 	%fd214, %fd209, %fd210, %fd214;
	@%p24 bra 	$L__BB1_23;
	ld.global.f64 	%fd211, [%rd6+16];
	ld.global.u32 	%r137, [%rd7+8];
	mul.wide.s32 	%rd166, %r137, 8;
	add.s64 	%rd167, %rd1, %rd166;
	ld.global.f64 	%fd212, [%rd167];
	fma.rn.f64 	%fd214, %fd211, %fd212, %fd214;
	bra.uni 	$L__BB1_23;
$L__BB1_37:
	ret;

}


// ===== COMPILED SASS (sm_100) =====

	.target	sm_100

	.elftype	@"ET_EXEC"


//--------------------- .note.nv.tkinfo           --------------------------
	.section	.note.nv.tkinfo,"",@"SHT_NOTE"
	.sectionflags	@"SHF_NOTE_NV_TKINFO"
	.tkinfo
        /*0018*/ 	.word	0x00000002
        /*0030*/ 	.string	""
        /*0030*/ 	.string	"ptxas"
        /*0030*/ 	.string	"Cuda compilation tools, release 13.0, V13.0.88"
        /*0030*/ 	.string	"Build cuda_13.0.r13.0/compiler.36424714_0"
        /*0030*/ 	.string	"-arch sm_100 -m 64 "



//--------------------- .note.nv.cuinfo           --------------------------
	.section	.note.nv.cuinfo,"",@"SHT_NOTE"
	.sectionflags	@"SHF_NOTE_NV_CUINFO"
        /*0018*/ 	.short	0x0002
        /*001a*/ 	.short	0x0064
        /*001c*/ 	.short	0x0082
	.zero		2


//--------------------- .nv.info                  --------------------------
	.section	.nv.info,"",@"SHT_CUDA_INFO"
	.align	4


	//----- nvinfo : EIATTR_REGCOUNT
	.align		4
        /*0000*/ 	.byte	0x04, 0x2f
        /*0002*/ 	.short	(.L_1 - .L_0)
	.align		4
.L_0:
        /*0004*/ 	.word	index@(_Z19SpMv_gpu_thread_CRSiPdPiS0_S_S_)
        /*0008*/ 	.word	0x00000020


	//----- nvinfo : EIATTR_FRAME_SIZE
	.align		4
.L_1:
        /*000c*/ 	.byte	0x04, 0x11
        /*000e*/ 	.short	(.L_3 - .L_2)
	.align		4
.L_2:
        /*0010*/ 	.word	index@(_Z19SpMv_gpu_thread_CRSiPdPiS0_S_S_)
        /*0014*/ 	.word	0x00000000


	//----- nvinfo : EIATTR_REGCOUNT
	.align		4
.L_3:
        /*0018*/ 	.byte	0x04, 0x2f
        /*001a*/ 	.short	(.L_5 - .L_4)
	.align		4
.L_4:
        /*001c*/ 	.word	index@(_Z23SpMv_gpu_thread_ELLPACKiiiiiPdPiS_S_)
        /*0020*/ 	.word	0x00000020


	//----- nvinfo : EIATTR_FRAME_SIZE
	.align		4
.L_5:
        /*0024*/ 	.byte	0x04, 0x11
        /*0026*/ 	.short	(.L_7 - .L_6)
	.align		4
.L_6:
        /*0028*/ 	.word	index@(_Z23SpMv_gpu_thread_ELLPACKiiiiiPdPiS_S_)
        /*002c*/ 	.word	0x00000000


	//----- nvinfo : EIATTR_MIN_STACK_SIZE
	.align		4
.L_7:
        /*0030*/ 	.byte	0x04, 0x12
        /*0032*/ 	.short	(.L_9 - .L_8)
	.align		4
.L_8:
        /*0034*/ 	.word	index@(_Z23SpMv_gpu_thread_ELLPACKiiiiiPdPiS_S_)
        /*0038*/ 	.word	0x00000000


	//----- nvinfo : EIATTR_MIN_STACK_SIZE
	.align		4
.L_9:
        /*003c*/ 	.byte	0x04, 0x12
        /*003e*/ 	.short	(.L_11 - .L_10)
	.align		4
.L_10:
        /*0040*/ 	.word	index@(_Z19SpMv_gpu_thread_CRSiPdPiS0_S_S_)
        /*0044*/ 	.word	0x00000000
.L_11:


//--------------------- .nv.compat                --------------------------
	.section	.nv.compat,"",@"SHT_CUDA_COMPAT_INFO"
	.align	4
        /*0000*/ 	.byte	0x02, 0x09, 0x00, 0x00, 0x02, 0x02, 0x01, 0x00, 0x02, 0x05, 0x05, 0x00, 0x03, 0x07, 0x01, 0x01
        /*0010*/ 	.byte	0x02, 0x03, 0x00, 0x00, 0x02, 0x06, 0x01, 0x00, 0x04, 0x0b, 0x08, 0x00, 0x01, 0x00, 0x00, 0x00
        /*0020*/ 	.byte	0x00, 0x00, 0x00, 0x00


//--------------------- .nv.info._Z23SpMv_gpu_thread_ELLPACKiiiiiPdPiS_S_ --------------------------
	.section	.nv.info._Z23SpMv_gpu_thread_ELLPACKiiiiiPdPiS_S_,"",@"SHT_CUDA_INFO"
	.sectionflags	@""
	.align	4


	//----- nvinfo : EIATTR_CUDA_API_VERSION
	.align		4
        /*0000*/ 	.byte	0x04, 0x37
        /*0002*/ 	.short	(.L_13 - .L_12)
.L_12:
        /*0004*/ 	.word	0x00000082


	//----- nvinfo : EIATTR_KPARAM_INFO
	.align		4
.L_13:
        /*0008*/ 	.byte	0x04, 0x17
        /*000a*/ 	.short	(.L_15 - .L_14)
.L_14:
        /*000c*/ 	.word	0x00000000
        /*0010*/ 	.short	0x0008
        /*0012*/ 	.short	0x0030
        /*0014*/ 	.byte	0x00, 0xf5, 0x21, 0x00


	//----- nvinfo : EIATTR_KPARAM_INFO
	.align		4
.L_15:
        /*0018*/ 	.byte	0x04, 0x17
        /*001a*/ 	.short	(.L_17 - .L_16)
.L_16:
        /*001c*/ 	.word	0x00000000
        /*0020*/ 	.short	0x0007
        /*0022*/ 	.short	0x0028
        /*0024*/ 	.byte	0x00, 0xf5, 0x21, 0x00


	//----- nvinfo : EIATTR_KPARAM_INFO
	.align		4
.L_17:
        /*0028*/ 	.byte	0x04, 0x17
        /*002a*/ 	.short	(.L_19 - .L_18)
.L_18:
        /*002c*/ 	.word	0x00000000
        /*0030*/ 	.short	0x0006
        /*0032*/ 	.short	0x0020
        /*0034*/ 	.byte	0x00, 0xf5, 0x21, 0x00


	//----- nvinfo : EIATTR_KPARAM_INFO
	.align		4
.L_19:
        /*0038*/ 	.byte	0x04, 0x17
        /*003a*/ 	.short	(.L_21 - .L_20)
.L_20:
        /*003c*/ 	.word	0x00000000
        /*0040*/ 	.short	0x0005
        /*0042*/ 	.short	0x0018
        /*0044*/ 	.byte	0x00, 0xf5, 0x21, 0x00


	//----- nvinfo : EIATTR_KPARAM_INFO
	.align		4
.L_21:
        /*0048*/ 	.byte	0x04, 0x17
        /*004a*/ 	.short	(.L_23 - .L_22)
.L_22:
        /*004c*/ 	.word	0x00000000
        /*0050*/ 	.short	0x0004
        /*0052*/ 	.short	0x0010
        /*0054*/ 	.byte	0x00, 0xf0, 0x11, 0x00


	//----- nvinfo : EIATTR_KPARAM_INFO
	.align		4
.L_23:
        /*0058*/ 	.byte	0x04, 0x17
        /*005a*/ 	.short	(.L_25 - .L_24)
.L_24:
        /*005c*/ 	.word	0x00000000
        /*0060*/ 	.short	0x0003
        /*0062*/ 	.short	0x000c
        /*0064*/ 	.byte	0x00, 0xf0, 0x11, 0x00


	//----- nvinfo : EIATTR_KPARAM_INFO
	.align		4
.L_25:
        /*0068*/ 	.byte	0x04, 0x17
        /*006a*/ 	.short	(.L_27 - .L_26)
.L_26:
        /*006c*/ 	.word	0x00000000
        /*0070*/ 	.short	0x0002
        /*0072*/ 	.short	0x0008
        /*0074*/ 	.byte	0x00, 0xf0, 0x11, 0x00


	//----- nvinfo : EIATTR_KPARAM_INFO
	.align		4
.L_27:
        /*0078*/ 	.byte	0x04, 0x17
        /*007a*/ 	.short	(.L_29 - .L_28)
.L_28:
        /*007c*/ 	.word	0x00000000
        /*0080*/ 	.short	0x0001
        /*0082*/ 	.short	0x0004
        /*0084*/ 	.byte	0x00, 0xf0, 0x11, 0x00


	//----- nvinfo : EIATTR_KPARAM_INFO
	.align		4
.L_29:
        /*0088*/ 	.byte	0x04, 0x17
        /*008a*/ 	.short	(.L_31 - .L_30)
.L_30:
        /*008c*/ 	.word	0x00000000
        /*0090*/ 	.short	0x0000
        /*0092*/ 	.short	0x0000
        /*0094*/ 	.byte	0x00, 0xf0, 0x11, 0x00


	//----- nvinfo : EIATTR_SPARSE_MMA_MASK
	.align		4
.L_31:
        /*0098*/ 	.byte	0x03, 0x50
        /*009a*/ 	.short	0x0000


	//----- nvinfo : EIATTR_MAXREG_COUNT
	.align		4
        /*009c*/ 	.byte	0x03, 0x1b
        /*009e*/ 	.short	0x00ff


	//----- nvinfo : EIATTR_MERCURY_ISA_VERSION
	.align		4
        /*00a0*/ 	.byte	0x03, 0x5f
        /*00a2*/ 	.short	0x0101


	//----- nvinfo : EIATTR_VRC_CTA_INIT_COUNT
	.align		4
        /*00a4*/ 	.byte	0x02, 0x4a
	.zero		1
	.zero		1


	//----- nvinfo : EIATTR_EXIT_INSTR_OFFSETS
	.align		4
        /*00a8*/ 	.byte	0x04, 0x1c
        /*00aa*/ 	.short	(.L_33 - .L_32)


	//   ....[0]....
.L_32:
        /*00ac*/ 	.word	0x00000070


	//   ....[1]....
        /*00b0*/ 	.word	0x00002010


	//----- nvinfo : EIATTR_CRS_STACK_SIZE
	.align		4
.L_33:
        /*00b4*/ 	.byte	0x04, 0x1e
        /*00b6*/ 	.short	(.L_35 - .L_34)
.L_34:
        /*00b8*/ 	.word	0x00000000


	//----- nvinfo : EIATTR_CBANK_PARAM_SIZE
	.align		4
.L_35:
        /*00bc*/ 	.byte	0x03, 0x19
        /*00be*/ 	.short	0x0038


	//----- nvinfo : EIATTR_PARAM_CBANK
	.align		4
        /*00c0*/ 	.byte	0x04, 0x0a
        /*00c2*/ 	.short	(.L_37 - .L_36)
	.align		4
.L_36:
        /*00c4*/ 	.word	index@(.nv.constant0._Z23SpMv_gpu_thread_ELLPACKiiiiiPdPiS_S_)
        /*00c8*/ 	.short	0x0380
        /*00ca*/ 	.short	0x0038


	//----- nvinfo : EIATTR_SW_WAR
	.align		4
.L_37:
        /*00cc*/ 	.byte	0x04, 0x36
        /*00ce*/ 	.short	(.L_39 - .L_38)
.L_38:
        /*00d0*/ 	.word	0x00000008
.L_39:


//--------------------- .nv.info._Z19SpMv_gpu_thread_CRSiPdPiS0_S_S_ --------------------------
	.section	.nv.info._Z19SpMv_gpu_thread_CRSiPdPiS0_S_S_,"",@"SHT_CUDA_INFO"
	.sectionflags	@""
	.align	4


	//----- nvinfo : EIATTR_CUDA_API_VERSION
	.align		4
        /*0000*/ 	.byte	0x04, 0x37
        /*0002*/ 	.short	(.L_41 - .L_40)
.L_40:
        /*0004*/ 	.word	0x00000082


	//----- nvinfo : EIATTR_KPARAM_INFO
	.align		4
.L_41:
        /*0008*/ 	.byte	0x04, 0x17
        /*000a*/ 	.short	(.L_43 - .L_42)
.L_42:
        /*000c*/ 	.word	0x00000000
        /*0010*/ 	.short	0x0005
        /*0012*/ 	.short	0x0028
        /*0014*/ 	.byte	0x00, 0xf5, 0x21, 0x00


	//----- nvinfo : EIATTR_KPARAM_INFO
	.align		4
.L_43:
        /*0018*/ 	.byte	0x04, 0x17
        /*001a*/ 	.short	(.L_45 - .L_44)
.L_44:
        /*001c*/ 	.word	0x00000000
        /*0020*/ 	.short	0x0004
        /*0022*/ 	.short	0x0020
        /*0024*/ 	.byte	0x00, 0xf5, 0x21, 0x00


	//----- nvinfo : EIATTR_KPARAM_INFO
	.align		4
.L_45:
        /*0028*/ 	.byte	0x04, 0x17
        /*002a*/ 	.short	(.L_47 - .L_46)
.L_46:
        /*002c*/ 	.word	0x00000000
        /*0030*/ 	.short	0x0003
        /*0032*/ 	.short	0x0018
        /*0034*/ 	.byte	0x00, 0xf5, 0x21, 0x00


	//----- nvinfo : EIATTR_KPARAM_INFO
	.align		4
.L_47:
        /*0038*/ 	.byte	0x04, 0x17
        /*003a*/ 	.short	(.L_49 - .L_48)
.L_48:
        /*003c*/ 	.word	0x00000000
        /*0040*/ 	.short	0x0002
        /*0042*/ 	.short	0x0010
        /*0044*/ 	.byte	0x00, 0xf5, 0x21, 0x00


	//----- nvinfo : EIATTR_KPARAM_INFO
	.align		4
.L_49:
        /*0048*/ 	.byte	0x04, 0x17
        /*004a*/ 	.short	(.L_51 - .L_50)
.L_50:
        /*004c*/ 	.word	0x00000000
        /*0050*/ 	.short	0x0001
        /*0052*/ 	.short	0x0008
        /*0054*/ 	.byte	0x00, 0xf5, 0x21, 0x00


	//----- nvinfo : EIATTR_KPARAM_INFO
	.align		4
.L_51:
        /*0058*/ 	.byte	0x04, 0x17
        /*005a*/ 	.short	(.L_53 - .L_52)
.L_52:
        /*005c*/ 	.word	0x00000000
        /*0060*/ 	.short	0x0000
        /*0062*/ 	.short	0x0000
        /*0064*/ 	.byte	0x00, 0xf0, 0x11, 0x00


	//----- nvinfo : EIATTR_SPARSE_MMA_MASK
	.align		4
.L_53:
        /*0068*/ 	.byte	0x03, 0x50
        /*006a*/ 	.short	0x0000


	//----- nvinfo : EIATTR_MAXREG_COUNT
	.align		4
        /*006c*/ 	.byte	0x03, 0x1b
        /*006e*/ 	.short	0x00ff


	//----- nvinfo : EIATTR_MERCURY_ISA_VERSION
	.align		4
        /*0070*/ 	.byte	0x03, 0x5f
        /*0072*/ 	.short	0x0101


	//----- nvinfo : EIATTR_VRC_CTA_INIT_COUNT
	.align		4
        /*0074*/ 	.byte	0x02, 0x4a
	.zero		1
	.zero		1


	//----- nvinfo : EIATTR_EXIT_INSTR_OFFSETS
	.align		4
        /*0078*/ 	.byte	0x04, 0x1c
        /*007a*/ 	.short	(.L_55 - .L_54)


	//   ....[0]....
.L_54:
        /*007c*/ 	.word	0x00000070


	//   ....[1]....
        /*0080*/ 	.word	0x00000e90


	//----- nvinfo : EIATTR_CRS_STACK_SIZE
	.align		4
.L_55:
        /*0084*/ 	.byte	0x04, 0x1e
        /*0086*/ 	.short	(.L_57 - .L_56)
.L_56:
        /*0088*/ 	.word	0x00000000


	//----- nvinfo : EIATTR_CBANK_PARAM_SIZE
	.align		4
.L_57:
        /*008c*/ 	.byte	0x03, 0x19
        /*008e*/ 	.short	0x0030


	//----- nvinfo : EIATTR_PARAM_CBANK
	.align		4
        /*0090*/ 	.byte	0x04, 0x0a
        /*0092*/ 	.short	(.L_59 - .L_58)
	.align		4
.L_58:
        /*0094*/ 	.word	index@(.nv.constant0._Z19SpMv_gpu_thread_CRSiPdPiS0_S_S_)
        /*0098*/ 	.short	0x0380
        /*009a*/ 	.short	0x0030


	//----- nvinfo : EIATTR_SW_WAR
	.align		4
.L_59:
        /*009c*/ 	.byte	0x04, 0x36
        /*009e*/ 	.short	(.L_61 - .L_60)
.L_60:
        /*00a0*/ 	.word	0x00000008
.L_61:


//--------------------- .nv.callgraph             --------------------------
	.section	.nv.callgraph,"",@"SHT_CUDA_CALLGRAPH"
	.align	4
	.sectionentsize	8
	.align		4
        /*0000*/ 	.word	0x00000000
	.align		4
        /*0004*/ 	.word	0xffffffff
	.align		4
        /*0008*/ 	.word	0x00000000
	.align		4
        /*000c*/ 	.word	0xfffffffe
	.align		4
        /*0010*/ 	.word	0x00000000
	.align		4
        /*0014*/ 	.word	0xfffffffd
	.align		4
        /*0018*/ 	.word	0x00000000
	.align		4
        /*001c*/ 	.word	0xfffffffc


//--------------------- .text._Z23SpMv_gpu_thread_ELLPACKiiiiiPdPiS_S_ --------------------------
	.section	.text._Z23SpMv_gpu_thread_ELLPACKiiiiiPdPiS_S_,"ax",@progbits
	.align	128
        .global         _Z23SpMv_gpu_thread_ELLPACKiiiiiPdPiS_S_
        .type           _Z23SpMv_gpu_thread_ELLPACKiiiiiPdPiS_S_,@function
        .size           _Z23SpMv_gpu_thread_ELLPACKiiiiiPdPiS_S_,(.L_x_29 - _Z23SpMv_gpu_thread_ELLPACKiiiiiPdPiS_S_)
        .other          _Z23SpMv_gpu_thread_ELLPACKiiiiiPdPiS_S_,@"STO_CUDA_ENTRY STV_DEFAULT"
_Z23SpMv_gpu_thread_ELLPACKiiiiiPdPiS_S_:
.text._Z23SpMv_gpu_thread_ELLPACKiiiiiPdPiS_S_:
[----:B------:R-:W-:Y:S08]  /*0000*/  LDC R1, c[0x0][0x37c] ;  /* 0x0000df00ff017b82 */ /* 0x000ff00000000800 */
[----:B------:R-:W0:Y:S01]  /*0010*/  LDC R2, c[0x0][0x38c] ;  /* 0x0000e300ff027b82 */ /* 0x000e220000000800 */
[----:B------:R-:W1:Y:S07]  /*0020*/  S2R R0, SR_TID.X ;  /* 0x0000000000007919 */ /* 0x000e6e0000002100 */
[----:B------:R-:W2:Y:S08]  /*0030*/  LDC R3, c[0x0][0x360] ;  /* 0x0000d800ff037b82 */ /* 0x000eb00000000800 */
[----:B------:R-:W3:Y:S01]  /*0040*/  LDC.64 R4, c[0x0][0x380] ;  /* 0x0000e000ff047b82 */ /* 0x000ee20000000a00 */
[----:B0-----:R-:W-:-:S07]  /*0050*/  ISETP.GE.AND P0, PT, R2, 0x1, PT ;  /* 0x000000010200780c */ /* 0x001fce0003f06270 */
[----:B------:R-:W0:Y:S06]  /*0060*/  S2UR UR4, SR_CTAID.X ;  /* 0x00000000000479c3 */ /* 0x000e2c0000002500 */
[----:B012---:R-:W-:Y:S05]  /*0070*/  @!P0 EXIT ;  /* 0x000000000000894d */ /* 0x007fea0003800000 */
[----:B------:R-:W0:Y:S01]  /*0080*/  LDCU.64 UR8, c[0x0][0x3a0] ;  /* 0x00007400ff0877ac */ /* 0x000e220008000a00 */
[----:B------:R-:W-:Y:S01]  /*0090*/  IMAD R3, R3, UR4, R0 ;  /* 0x0000000403037c24 */ /* 0x000fe2000f8e0200 */
[----:B------:R-:W-:Y:S01]  /*00a0*/  PRMT R2, RZ, 0x7610, R2 ;  /* 0x00007610ff027816 */ /* 0x000fe20000000002 */
[----:B------:R-:W1:Y:S02]  /*00b0*/  LDCU UR5, c[0x0][0x388] ;  /* 0x00007100ff0577ac */ /* 0x000e640008000800 */
[CCC-:B---3--:R-:W-:Y:S02]  /*00c0*/  IMAD R0, R3.reuse, R4.reuse, R4.reuse ;  /* 0x0000000403007224 */ /* 0x1c8fe400078e0204 */
[----:B------:R-:W-:Y:S01]  /*00d0*/  IMAD R3, R3, R4, RZ ;  /* 0x0000000403037224 */ /* 0x000fe200078e02ff */
[----:B------:R-:W-:Y:S01]  /*00e0*/  PRMT R4, RZ, 0x7610, R4 ;  /* 0x00007610ff047816 */ /* 0x000fe20000000004 */
[----:B------:R-:W2:Y:S01]  /*00f0*/  LDCU.64 UR12, c[0x0][0x358] ;  /* 0x00006b00ff0c77ac */ /* 0x000ea20008000a00 */
[----:B------:R-:W-:Y:S01]  /*0100*/  VIMNMX R0, PT, PT, R0, R5, PT ;  /* 0x0000000500007248 */ /* 0x000fe20003fe0100 */
[----:B------:R-:W-:Y:S01]  /*0110*/  UMOV UR4, URZ ;  /* 0x000000ff00047c82 */ /* 0x000fe20008000000 */
[----:B0-----:R-:W-:-:S04]  /*0120*/  UIADD3 UR7, UP0, UPT, UR8, 0x20, URZ ;  /* 0x0000002008077890 */ /* 0x001fc8000ff1e0ff */
[----:B-1----:R-:W-:-:S12]  /*0130*/  UIADD3.X UR8, UPT, UPT, URZ, UR9, URZ, UP0, !UPT ;  /* 0x00000009ff087290 */ /* 0x002fd800087fe4ff */
.L_x_16:
[----:B------:R-:W0:Y:S01]  /*0140*/  LDCU UR9, c[0x0][0x388] ;  /* 0x00007100ff0977ac */ /* 0x000e220008000800 */
[----:B------:R-:W-:Y:S01]  /*0150*/  ISETP.GE.AND P0, PT, R3, R0, PT ;  /* 0x000000000300720c */ /* 0x000fe20003f06270 */
[----:B------:R-:W-:Y:S01]  /*0160*/  BSSY.RECONVERGENT B0, `(.L_x_0) ;  /* 0x00001e6000007945 */ /* 0x000fe20003800200 */
[----:B------:R-:W1:Y:S01]  /*0170*/  LDCU UR14, c[0x0][0x390] ;  /* 0x00007200ff0e77ac */ /* 0x000e620008000800 */
[----:B------:R-:W3:Y:S01]  /*0180*/  LDCU.U16 UR6, c[0x0][0x388] ;  /* 0x00007100ff0677ac */ /* 0x000ee20008000400 */
[----:B0-----:R-:W-:Y:S02]  /*0190*/  UIMAD UR15, UR4, UR9, URZ ;  /* 0x00000009040f72a4 */ /* 0x001fe4000f8e02ff */
[----:B------:R-:W-:Y:S01]  /*01a0*/  MOV R6, UR9 ;  /* 0x0000000900067c02 */ /* 0x000fe20008000f00 */
[----:B------:R-:W-:Y:S01]  /*01b0*/  UMOV UR9, UR4 ;  /* 0x0000000400097c82 */ /* 0x000fe20008000000 */
[----:B-1----:R-:W-:Y:S01]  /*01c0*/  MOV R5, UR14 ;  /* 0x0000000e00057c02 */ /* 0x002fe20008000f00 */
[----:B------:R-:W-:-:S03]  /*01d0*/  UIADD3 UR4, UPT, UPT, UR4, 0x1, URZ ;  /* 0x0000000104047890 */ /* 0x000fc6000fffe0ff */
[----:B------:R-:W-:Y:S01]  /*01e0*/  VIADDMNMX R6, R6, UR15, R5, PT ;  /* 0x0000000f06067c46 */ /* 0x000fe2000b800105 */
[----:B---3--:R-:W-:Y:S01]  /*01f0*/  UPRMT UR6, UR6, 0x9910, URZ ;  /* 0x0000991006067896 */ /* 0x008fe200080000ff */
[----:B------:R-:W-:Y:S02]  /*0200*/  PRMT R5, R2, 0x9910, RZ ;  /* 0x0000991002057816 */ /* 0x000fe400000000ff */
[----:B------:R-:W-:Y:S02]  /*0210*/  R2UR UR16, R6 ;  /* 0x00000000061072ca */ /* 0x000fe400000e0000 */
[----:B------:R-:W-:Y:S01]  /*0220*/  PRMT R6, R4, 0x9910, RZ ;  /* 0x0000991004067816 */ /* 0x000fe200000000ff */
[----:B------:R-:W-:-:S04]  /*0230*/  IMAD R5, R5, UR6, RZ ;  /* 0x0000000605057c24 */ /* 0x000fc8000f8e02ff */
[----:B------:R-:W-:Y:S01]  /*0240*/  IMAD R6, R6, UR6, RZ ;  /* 0x0000000606067c24 */ /* 0x000fe2000f8e02ff */
[----:B------:R-:W-:Y:S07]  /*0250*/  @P0 BRA `(.L_x_1) ;  /* 0x0000001c00580947 */ /* 0x000fee0003800000 */
[----:B------:R-:W-:Y:S01]  /*0260*/  UISETP.LT.AND UP0, UPT, UR5, UR14, UPT ;  /* 0x0000000e0500728c */ /* 0x000fe2000bf01270 */
[----:B------:R-:W-:Y:S02]  /*0270*/  IADD3 R5, PT, PT, RZ, -R5, RZ ;  /* 0x80000005ff057210 */ /* 0x000fe40007ffe0ff */
[----:B------:R-:W-:Y:S01]  /*0280*/  IADD3 R6, PT, PT, RZ, -R6, RZ ;  /* 0x80000006ff067210 */ /* 0x000fe20007ffe0ff */
[----:B------:R-:W-:Y:S01]  /*0290*/  USEL UR10, UR5, UR14, UP0 ;  /* 0x0000000e050a7287 */ /* 0x000fe20008000000 */
[----:B------:R-:W-:Y:S01]  /*02a0*/  PRMT R5, R5, 0x7710, RZ ;  /* 0x0000771005057816 */ /* 0x000fe200000000ff */
[----:B------:R-:W-:Y:S01]  /*02b0*/  UISETP.NE.AND UP0, UPT, UR9, URZ, UPT ;  /* 0x000000ff0900728c */ /* 0x000fe2000bf05270 */
[----:B------:R-:W-:-:S03]  /*02c0*/  PRMT R6, R6, 0x7710, RZ ;  /* 0x0000771006067816 */ /* 0x000fc600000000ff */
[----:B------:R-:W-:Y:S02]  /*02d0*/  IADD3 R5, PT, PT, R5, UR10, RZ ;  /* 0x0000000a05057c10 */ /* 0x000fe4000fffe0ff */
[----:B------:R-:W-:Y:S02]  /*02e0*/  IADD3 R6, PT, PT, R6, UR10, RZ ;  /* 0x0000000a06067c10 */ /* 0x000fe4000fffe0ff */
[----:B------:R-:W-:Y:S02]  /*02f0*/  LOP3.LUT R9, R5, 0x7, RZ, 0xc0, !PT ;  /* 0x0000000705097812 */ /* 0x000fe400078ec0ff */
[----:B------:R-:W-:Y:S02]  /*0300*/  LOP3.LUT R5, R6, 0xf, RZ, 0xc0, !PT ;  /* 0x0000000f06057812 */ /* 0x000fe400078ec0ff */
[----:B------:R-:W-:Y:S02]  /*0310*/  IADD3 R6, PT, PT, R9, -0x1, RZ ;  /* 0xffffffff09067810 */ /* 0x000fe40007ffe0ff */
[----:B------:R-:W-:Y:S01]  /*0320*/  IADD3 R7, PT, PT, R5, -0x1, RZ ;  /* 0xffffffff05077810 */ /* 0x000fe20007ffe0ff */
[----:B------:R-:W-:Y:S06]  /*0330*/  BRA.U !UP0, `(.L_x_2) ;  /* 0x0000000d08987547 */ /* 0x000fec000b800000 */
[----:B------:R-:W-:Y:S01]  /*0340*/  MOV R22, UR10 ;  /* 0x0000000a00167c02 */ /* 0x000fe20008000f00 */
[----:B------:R-:W-:Y:S01]  /*0350*/  UIADD3 UR6, UPT, UPT, -UR10, UR15, URZ ;  /* 0x0000000f0a067290 */ /* 0x000fe2000fffe1ff */
[----:B------:R-:W-:Y:S01]  /*0360*/  BSSY.RECONVERGENT B1, `(.L_x_3) ;  /* 0x00000e2000017945 */ /* 0x000fe20003800200 */
[----:B------:R-:W-:Y:S02]  /*0370*/  LOP3.LUT R23, R9, 0x3, RZ, 0xc0, !PT ;  /* 0x0000000309177812 */ /* 0x000fe400078ec0ff */
[----:B------:R-:W-:Y:S02]  /*0380*/  IADD3 R22, PT, PT, R22, -UR15, RZ ;  /* 0x8000000f16167c10 */ /* 0x000fe4000fffe0ff */
[----:B------:R-:W-:Y:S02]  /*0390*/  MOV R8, UR6 ;  /* 0x0000000600087c02 */ /* 0x000fe40008000f00 */
[----:B------:R-:W-:Y:S02]  /*03a0*/  LOP3.LUT R25, R22, 0xfffffff0, RZ, 0xc0, !PT ;  /* 0xfffffff016197812 */ /* 0x000fe400078ec0ff */
[----:B------:R-:W-:-:S02]  /*03b0*/  ISETP.GT.U32.AND P0, PT, R8, -0x10, PT ;  /* 0xfffffff00800780c */ /* 0x000fc40003f04070 */
[----:B------:R-:W-:Y:S02]  /*03c0*/  MOV R24, R3 ;  /* 0x0000000300187202 */ /* 0x000fe40000000f00 */
[----:B------:R-:W-:-:S09]  /*03d0*/  IADD3 R25, PT, PT, -R25, RZ, RZ ;  /* 0x000000ff19197210 */ /* 0x000fd20007ffe1ff */
.L_x_9:
[----:B------:R-:W0:Y:S02]  /*03e0*/  LDC.64 R8, c[0x0][0x3b0] ;  /* 0x0000ec00ff087b82 */ /* 0x000e240000000a00 */
[----:B0-----:R-:W-:-:S05]  /*03f0*/  IMAD.WIDE R8, R24, 0x8, R8 ;  /* 0x0000000818087825 */ /* 0x001fca00078e0208 */
[----:B--2---:R0:W5:Y:S01]  /*0400*/  LDG.E.64 R18, desc[UR12][R8.64] ;  /* 0x0000000c08127981 */ /* 0x004162000c1e1b00 */
[----:B------:R-:W-:-:S09]  /*0410*/  UISETP.GE.AND UP0, UPT, UR15, UR16, UPT ;  /* 0x000000100f00728c */ /* 0x000fd2000bf06270 */
[----:B0-----:R-:W-:Y:S05]  /*0420*/  BRA.U UP0, `(.L_x_4) ;  /* 0x0000000d00447547 */ /* 0x001fea000b800000 */
[----:B------:R-:W-:Y:S02]  /*0430*/  LOP3.LUT P2, RZ, R22, 0xf, RZ, 0xc0, !PT ;  /* 0x0000000f16ff7812 */ /* 0x000fe4000784c0ff */
[----:B------:R-:W-:Y:S01]  /*0440*/  MOV R27, UR15 ;  /* 0x0000000f001b7c02 */ /* 0x000fe20008000f00 */
[----:B------:R-:W-:Y:S10]  /*0450*/  @P0 BRA `(.L_x_5) ;  /* 0x0000000400800947 */ /* 0x000ff40003800000 */
[----:B------:R-:W0:Y:S01]  /*0460*/  LDCU UR6, c[0x0][0x390] ;  /* 0x00007200ff0677ac */ /* 0x000e220008000800 */
[----:B------:R-:W-:Y:S02]  /*0470*/  MOV R28, R25 ;  /* 0x00000019001c7202 */ /* 0x000fe40000000f00 */
[----:B------:R-:W-:Y:S02]  /*0480*/  MOV R27, UR15 ;  /* 0x0000000f001b7c02 */ /* 0x000fe40008000f00 */
[----:B0-----:R-:W-:-:S05]  /*0490*/  MOV R11, UR6 ;  /* 0x00000006000b7c02 */ /* 0x001fca0008000f00 */
[----:B------:R-:W-:-:S07]  /*04a0*/  IMAD R26, R24, R11, UR15 ;  /* 0x0000000f181a7e24 */ /* 0x000fce000f8e020b */
.L_x_6:
[----:B------:R-:W-:Y:S01]  /*04b0*/  MOV R10, UR7 ;  /* 0x00000007000a7c02 */ /* 0x000fe20008000f00 */
[----:B------:R-:W0:Y:S01]  /*04c0*/  LDC.64 R12, c[0x0][0x3a8] ;  /* 0x0000ea00ff0c7b82 */ /* 0x000e220000000a00 */
[----:B------:R-:W-:-:S03]  /*04d0*/  MOV R11, UR8 ;  /* 0x00000008000b7c02 */ /* 0x000fc60008000f00 */
[----:B------:R-:W-:-:S04]  /*04e0*/  IMAD.WIDE R10, R26, 0x4, R10 ;  /* 0x000000041a0a7825 */ /* 0x000fc800078e020a */
[----:B------:R-:W1:Y:S01]  /*04f0*/  LDC.64 R14, c[0x0][0x398] ;  /* 0x0000e600ff0e7b82 */ /* 0x000e620000000a00 */
[----:B------:R-:W0:Y:S04]  /*0500*/  LDG.E R21, desc[UR12][R10.64+-0x20] ;  /* 0xffffe00c0a157981 */ /* 0x000e28000c1e1900 */
[----:B------:R-:W2:Y:S01]  /*0510*/  LDG.E R29, desc[UR12][R10.64+-0x18] ;  /* 0xffffe80c0a1d7981 */ /* 0x000ea2000c1e1900 */
[----:B-1----:R-:W-:-:S05]  /*0520*/  IMAD.WIDE R14, R26, 0x8, R14 ;  /* 0x000000081a0e7825 */ /* 0x002fca00078e020e */
[----:B------:R-:W3:Y:S01]  /*0530*/  LDG.E.64 R16, desc[UR12][R14.64] ;  /* 0x0000000c0e107981 */ /* 0x000ee2000c1e1b00 */
[----:B0-----:R-:W-:-:S06]  /*0540*/  IMAD.WIDE R20, R21, 0x8, R12 ;  /* 0x0000000815147825 */ /* 0x001fcc00078e020c */
[----:B------:R-:W3:Y:S02]  /*0550*/  LDG.E.64 R20, desc[UR12][R20.64] ;  /* 0x0000000c14147981 */ /* 0x000ee4000c1e1b00 */
[----:B---3-5:R-:W-:Y:S02]  /*0560*/  DFMA R20, R16, R20, R18 ;  /* 0x000000141014722b */ /* 0x028fe40000000012 */
[----:B------:R-:W3:Y:S02]  /*0570*/  LDG.E R17, desc[UR12][R10.64+-0x1c] ;  /* 0xffffe40c0a117981 */ /* 0x000ee4000c1e1900 */
[----:B---3--:R-:W-:-:S05]  /*0580*/  IMAD.WIDE R16, R17, 0x8, R12 ;  /* 0x0000000811107825 */ /* 0x008fca00078e020c */
[----:B------:R-:W3:Y:S04]  /*0590*/  LDG.E.64 R18, desc[UR12][R16.64] ;  /* 0x0000000c10127981 */ /* 0x000ee8000c1e1b00 */
[----:B------:R-:W3:Y:S02]  /*05a0*/  LDG.E.64 R16, desc[UR12][R14.64+0x8] ;  /* 0x0000080c0e107981 */ /* 0x000ee4000c1e1b00 */
[----:B---3--:R-:W-:Y:S01]  /*05b0*/  DFMA R18, R16, R18, R20 ;  /* 0x000000121012722b */ /* 0x008fe20000000014 */
[----:B--2---:R-:W-:Y:S01]  /*05c0*/  IMAD.WIDE R20, R29, 0x8, R12 ;  /* 0x000000081d147825 */ /* 0x004fe200078e020c */
[----:B------:R-:W2:Y:S04]  /*05d0*/  LDG.E.64 R16, desc[UR12][R14.64+0x10] ;  /* 0x0000100c0e107981 */ /* 0x000ea8000c1e1b00 */
[----:B------:R-:W3:Y:S04]  /*05e0*/  LDG.E R29, desc[UR12][R10.64+-0xc] ;  /* 0xfffff40c0a1d7981 */ /* 0x000ee8000c1e1900 */
[----:B------:R-:W2:Y:S02]  /*05f0*/  LDG.E.64 R20, desc[UR12][R20.64] ;  /* 0x0000000c14147981 */ /* 0x000ea4000c1e1b00 */
[----:B--2---:R-:W-:-:S02]  /*0600*/  DFMA R20, R16, R20, R18 ;  /* 0x000000141014722b */ /* 0x004fc40000000012 */
[----:B------:R-:W2:Y:S04]  /*0610*/  LDG.E R19, desc[UR12][R10.64+-0x14] ;  /* 0xffffec0c0a137981 */ /* 0x000ea8000c1e1900 */
[----:B------:R-:W4:Y:S01]  /*0620*/  LDG.E.64 R16, desc[UR12][R14.64+0x18] ;  /* 0x0000180c0e107981 */ /* 0x000f22000c1e1b00 */
[----:B--2---:R-:W-:-:S06]  /*0630*/  IMAD.WIDE R18, R19, 0x8, R12 ;  /* 0x0000000813127825 */ /* 0x004fcc00078e020c */
[----:B------:R-:W4:Y:S02]  /*0640*/  LDG.E.64 R18, desc[UR12][R18.64] ;  /* 0x0000000c12127981 */ /* 0x000f24000c1e1b00 */
[----:B----4-:R-:W-:Y:S02]  /*0650*/  DFMA R18, R16, R18, R20 ;  /* 0x000000121012722b */ /* 0x010fe40000000014 */
[----:B------:R-:W2:Y:S02]  /*0660*/  LDG.E R17, desc[UR12][R10.64+-0x10] ;  /* 0xfffff00c0a117981 */ /* 0x000ea4000c1e1900 */
[----:B--2---:R-:W-:-:S05]  /*0670*/  IMAD.WIDE R16, R17, 0x8, R12 ;  /* 0x0000000811107825 */ /* 0x004fca00078e020c */
[----:B------:R-:W2:Y:S04]  /*0680*/  LDG.E.64 R20, desc[UR12][R16.64] ;  /* 0x0000000c10147981 */ /* 0x000ea8000c1e1b00 */
[----:B------:R-:W2:Y:S02]  /*0690*/  LDG.E.64 R16, desc[UR12][R14.64+0x20] ;  /* 0x0000200c0e107981 */ /* 0x000ea4000c1e1b00 */
[----:B--2---:R-:W-:Y:S01]  /*06a0*/  DFMA R20, R16, R20, R18 ;  /* 0x000000141014722b */ /* 0x004fe20000000012 */
[----:B---3--:R-:W-:Y:S01]  /*06b0*/  IMAD.WIDE R18, R29, 0x8, R12 ;  /* 0x000000081d127825 */ /* 0x008fe200078e020c */
        /* <DEDUP_REMOVED lines=47> */
[----:B------:R-:W4:Y:S01]  /*09b0*/  LDG.E.64 R18, desc[UR12][R18.64] ;  /* 0x0000000c12127981 */ /* 0x000f22000c1e1b00 */
[----:B---3--:R-:W-:-:S06]  /*09c0*/  IMAD.WIDE R12, R29, 0x8, R12 ;  /* 0x000000081d0c7825 */ /* 0x008fcc00078e020c */
[----:B------:R-:W2:Y:S01]  /*09d0*/  LDG.E.64 R12, desc[UR12][R12.64] ;  /* 0x0000000c0c0c7981 */ /* 0x000ea2000c1e1b00 */
[----:B------:R-:W-:-:S04]  /*09e0*/  IADD3 R28, PT, PT, R28, 0x10, RZ ;  /* 0x000000101c1c7810 */ /* 0x000fc80007ffe0ff */
[----:B------:R-:W-:Y:S01]  /*09f0*/  ISETP.NE.AND P1, PT, R28, RZ, PT ;  /* 0x000000ff1c00720c */ /* 0x000fe20003f25270 */
[----:B----4-:R-:W-:Y:S01]  /*0a00*/  DFMA R20, R20, R18, R16 ;  /* 0x000000121414722b */ /* 0x010fe20000000010 */
[----:B------:R-:W2:Y:S01]  /*0a10*/  LDG.E.64 R18, desc[UR12][R14.64+0x78] ;  /* 0x0000780c0e127981 */ /* 0x000ea2000c1e1b00 */
[----:B------:R-:W-:Y:S02]  /*0a20*/  IADD3 R27, PT, PT, R27, 0x10, RZ ;  /* 0x000000101b1b7810 */ /* 0x000fe40007ffe0ff */
[----:B------:R-:W-:-:S04]  /*0a30*/  IADD3 R26, PT, PT, R26, 0x10, RZ ;  /* 0x000000101a1a7810 */ /* 0x000fc80007ffe0ff */
[----:B--2---:R-:W-:-:S04]  /*0a40*/  DFMA R18, R18, R12, R20 ;  /* 0x0000000c1212722b */ /* 0x004fc80000000014 */
[----:B------:R-:W-:Y:S07]  /*0a50*/  @P1 BRA `(.L_x_6) ;  /* 0xfffffff800941947 */ /* 0x000fee000383ffff */
.L_x_5:
[----:B------:R-:W-:Y:S05]  /*0a60*/  @!P2 BRA `(.L_x_4) ;  /* 0x0000000400b4a947 */ /* 0x000fea0003800000 */
[----:B------:R-:W-:Y:S02]  /*0a70*/  ISETP.GE.U32.AND P1, PT, R7, 0x7, PT ;  /* 0x000000070700780c */ /* 0x000fe40003f26070 */
[----:B------:R-:W-:-:S11]  /*0a80*/  LOP3.LUT P2, RZ, R5, 0x7, RZ, 0xc0, !PT ;  /* 0x0000000705ff7812 */ /* 0x000fd6000784c0ff */
[----:B------:R-:W-:Y:S05]  /*0a90*/  @!P1 BRA `(.L_x_7) ;  /* 0x0000000000c09947 */ /* 0x000fea0003800000 */
[----:B------:R-:W0:Y:S01]  /*0aa0*/  LDC.64 R12, c[0x0][0x3a0] ;  /* 0x0000e800ff0c7b82 */ /* 0x000e220000000a00 */
[----:B------:R-:W1:Y:S07]  /*0ab0*/  LDCU UR6, c[0x0][0x390] ;  /* 0x00007200ff0677ac */ /* 0x000e6e0008000800 */
[----:B------:R-:W2:Y:S08]  /*0ac0*/  LDC.64 R10, c[0x0][0x3a8] ;  /* 0x0000ea00ff0a7b82 */ /* 0x000eb00000000a00 */
[----:B------:R-:W3:Y:S01]  /*0ad0*/  LDC.64 R14, c[0x0][0x398] ;  /* 0x0000e600ff0e7b82 */ /* 0x000ee20000000a00 */
[----:B-1----:R-:W-:-:S04]  /*0ae0*/  IMAD R17, R24, UR6, R27 ;  /* 0x0000000618117c24 */ /* 0x002fc8000f8e021b */
[----:B0-----:R-:W-:-:S05]  /*0af0*/  IMAD.WIDE R12, R17, 0x4, R12 ;  /* 0x00000004110c7825 */ /* 0x001fca00078e020c */
[----:B------:R-:W2:Y:S04]  /*0b00*/  LDG.E R29, desc[UR12][R12.64] ;  /* 0x0000000c0c1d7981 */ /* 0x000ea8000c1e1900 */
[----:B------:R-:W4:Y:S01]  /*0b10*/  LDG.E R26, desc[UR12][R12.64+0x4] ;  /* 0x0000040c0c1a7981 */ /* 0x000f22000c1e1900 */
[----:B---3--:R-:W-:-:S05]  /*0b20*/  IMAD.WIDE R14, R17, 0x8, R14 ;  /* 0x00000008110e7825 */ /* 0x008fca00078e020e */
[----:B------:R-:W3:Y:S01]  /*0b30*/  LDG.E.64 R16, desc[UR12][R14.64] ;  /* 0x0000000c0e107981 */ /* 0x000ee2000c1e1b00 */
[----:B--2---:R-:W-:-:S05]  /*0b40*/  IMAD.WIDE R28, R29, 0x8, R10 ;  /* 0x000000081d1c7825 */ /* 0x004fca00078e020a */
[----:B------:R4:W3:Y:S02]  /*0b50*/  LDG.E.64 R20, desc[UR12][R28.64] ;  /* 0x0000000c1c147981 */ /* 0x0008e4000c1e1b00 */
[----:B----4-:R-:W-:Y:S02]  /*0b60*/  IMAD.WIDE R28, R26, 0x8, R10 ;  /* 0x000000081a1c7825 */ /* 0x010fe400078e020a */
[----:B------:R-:W2:Y:S01]  /*0b70*/  LDG.E R26, desc[UR12][R12.64+0x8] ;  /* 0x0000080c0c1a7981 */ /* 0x000ea2000c1e1900 */
[----:B---3-5:R-:W-:-:S03]  /*0b80*/  DFMA R20, R16, R20, R18 ;  /* 0x000000141014722b */ /* 0x028fc60000000012 */
[----:B------:R-:W3:Y:S04]  /*0b90*/  LDG.E.64 R18, desc[UR12][R28.64] ;  /* 0x0000000c1c127981 */ /* 0x000ee8000c1e1b00 */
[----:B------:R-:W3:Y:S04]  /*0ba0*/  LDG.E.64 R16, desc[UR12][R14.64+0x8] ;  /* 0x0000080c0e107981 */ /* 0x000ee8000c1e1b00 */
[----:B------:R-:W4:Y:S01]  /*0bb0*/  LDG.E R29, desc[UR12][R12.64+0x10] ;  /* 0x0000100c0c1d7981 */ /* 0x000f22000c1e1900 */
[----:B---3--:R-:W-:Y:S01]  /*0bc0*/  DFMA R18, R16, R18, R20 ;  /* 0x000000121012722b */ /* 0x008fe20000000014 */
[----:B--2---:R-:W-:-:S02]  /*0bd0*/  IMAD.WIDE R20, R26, 0x8, R10 ;  /* 0x000000081a147825 */ /* 0x004fc400078e020a */
[----:B------:R-:W2:Y:S04]  /*0be0*/  LDG.E.64 R16, desc[UR12][R14.64+0x10] ;  /* 0x0000100c0e107981 */ /* 0x000ea8000c1e1b00 */
[----:B------:R-:W3:Y:S04]  /*0bf0*/  LDG.E R26, desc[UR12][R12.64+0xc] ;  /* 0x00000c0c0c1a7981 */ /* 0x000ee8000c1e1900 */
[----:B------:R-:W2:Y:S02]  /*0c00*/  LDG.E.64 R20, desc[UR12][R20.64] ;  /* 0x0000000c14147981 */ /* 0x000ea4000c1e1b00 */
[----:B--2---:R-:W-:Y:S01]  /*0c10*/  DFMA R20, R16, R20, R18 ;  /* 0x000000141014722b */ /* 0x004fe20000000012 */
[--C-:B---3--:R-:W-:Y:S01]  /*0c20*/  IMAD.WIDE R18, R26, 0x8, R10.reuse ;  /* 0x000000081a127825 */ /* 0x108fe200078e020a */
[----:B------:R-:W2:Y:S03]  /*0c30*/  LDG.E.64 R16, desc[UR12][R14.64+0x18] ;  /* 0x0000180c0e107981 */ /* 0x000ea6000c1e1b00 */
[----:B----4-:R-:W-:Y:S01]  /*0c40*/  IMAD.WIDE R28, R29, 0x8, R10 ;  /* 0x000000081d1c7825 */ /* 0x010fe200078e020a */
[----:B------:R-:W3:Y:S04]  /*0c50*/  LDG.E R26, desc[UR12][R12.64+0x14] ;  /* 0x0000140c0c1a7981 */ /* 0x000ee8000c1e1900 */
[----:B------:R-:W2:Y:S02]  /*0c60*/  LDG.E.64 R18, desc[UR12][R18.64] ;  /* 0x0000000c12127981 */ /* 0x000ea4000c1e1b00 */
[----:B--2---:R-:W-:-:S02]  /*0c70*/  DFMA R18, R16, R18, R20 ;  /* 0x000000121012722b */ /* 0x004fc40000000014 */
[----:B------:R-:W2:Y:S04]  /*0c80*/  LDG.E.64 R20, desc[UR12][R28.64] ;  /* 0x0000000c1c147981 */ /* 0x000ea8000c1e1b00 */
[----:B------:R-:W2:Y:S04]  /*0c90*/  LDG.E.64 R16, desc[UR12][R14.64+0x20] ;  /* 0x0000200c0e107981 */ /* 0x000ea8000c1e1b00 */
[----:B------:R-:W4:Y:S01]  /*0ca0*/  LDG.E.64 R28, desc[UR12][R14.64+0x38] ;  /* 0x0000380c0e1c7981 */ /* 0x000f22000c1e1b00 */
[----:B--2---:R-:W-:Y:S01]  /*0cb0*/  DFMA R20, R16, R20, R18 ;  /* 0x000000141014722b */ /* 0x004fe20000000012 */
[----:B---3--:R-:W-:-:S02]  /*0cc0*/  IMAD.WIDE R16, R26, 0x8, R10 ;  /* 0x000000081a107825 */ /* 0x008fc400078e020a */
[----:B------:R-:W2:Y:S04]  /*0cd0*/  LDG.E.64 R18, desc[UR12][R14.64+0x28] ;  /* 0x0000280c0e127981 */ /* 0x000ea8000c1e1b00 */
[----:B------:R-:W3:Y:S04]  /*0ce0*/  LDG.E R26, desc[UR12][R12.64+0x1c] ;  /* 0x00001c0c0c1a7981 */ /* 0x000ee8000c1e1900 */
[----:B------:R-:W2:Y:S02]  /*0cf0*/  LDG.E.64 R16, desc[UR12][R16.64] ;  /* 0x0000000c10107981 */ /* 0x000ea4000c1e1b00 */
[----:B--2---:R-:W-:-:S02]  /*0d00*/  DFMA R16, R18, R16, R20 ;  /* 0x000000101210722b */ /* 0x004fc40000000014 */
[----:B------:R-:W2:Y:S04]  /*0d10*/  LDG.E R19, desc[UR12][R12.64+0x18] ;  /* 0x0000180c0c137981 */ /* 0x000ea8000c1e1900 */
[----:B------:R-:W4:Y:S01]  /*0d20*/  LDG.E.64 R20, desc[UR12][R14.64+0x30] ;  /* 0x0000300c0e147981 */ /* 0x000f22000c1e1b00 */
[----:B--2---:R-:W-:-:S04]  /*0d30*/  IMAD.WIDE R18, R19, 0x8, R10 ;  /* 0x0000000813127825 */ /* 0x004fc800078e020a */
[----:B---3--:R-:W-:Y:S02]  /*0d40*/  IMAD.WIDE R10, R26, 0x8, R10 ;  /* 0x000000081a0a7825 */ /* 0x008fe400078e020a */
[----:B------:R-:W4:Y:S04]  /*0d50*/  LDG.E.64 R18, desc[UR12][R18.64] ;  /* 0x0000000c12127981 */ /* 0x000f28000c1e1b00 */
[----:B------:R-:W2:Y:S01]  /*0d60*/  LDG.E.64 R10, desc[UR12][R10.64] ;  /* 0x0000000c0a0a7981 */ /* 0x000ea2000c1e1b00 */
[----:B------:R-:W-:Y:S01]  /*0d70*/  IADD3 R27, PT, PT, R27, 0x8, RZ ;  /* 0x000000081b1b7810 */ /* 0x000fe20007ffe0ff */
[----:B----4-:R-:W-:-:S08]  /*0d80*/  DFMA R16, R20, R18, R16 ;  /* 0x000000121410722b */ /* 0x010fd00000000010 */
[----:B--2---:R-:W-:-:S11]  /*0d90*/  DFMA R18, R28, R10, R16 ;  /* 0x0000000a1c12722b */ /* 0x004fd60000000010 */
.L_x_7:
[----:B------:R-:W-:Y:S05]  /*0da0*/  @!P2 BRA `(.L_x_4) ;  /* 0x0000000000e4a947 */ /* 0x000fea0003800000 */
[----:B------:R-:W-:Y:S02]  /*0db0*/  ISETP.GE.U32.AND P1, PT, R6, 0x3, PT ;  /* 0x000000030600780c */ /* 0x000fe40003f26070 */
[----:B------:R-:W-:-:S11]  /*0dc0*/  ISETP.NE.AND P2, PT, R23, RZ, PT ;  /* 0x000000ff1700720c */ /* 0x000fd60003f45270 */
        /* <DEDUP_REMOVED lines=12> */
[----:B------:R-:W3:Y:S04]  /*0e90*/  LDG.E.64 R20, desc[UR12][R28.64] ;  /* 0x0000000c1c147981 */ /* 0x000ee8000c1e1b00 */
[----:B------:R-:W2:Y:S01]  /*0ea0*/  LDG.E.64 R28, desc[UR12][R14.64+0x18] ;  /* 0x0000180c0e1c7981 */ /* 0x000ea2000c1e1b00 */
[----:B---3-5:R-:W-:Y:S01]  /*0eb0*/  DFMA R20, R16, R20, R18 ;  /* 0x000000141014722b */ /* 0x028fe20000000012 */
[----:B----4-:R-:W-:Y:S02]  /*0ec0*/  IMAD.WIDE R16, R26, 0x8, R10 ;  /* 0x000000081a107825 */ /* 0x010fe400078e020a */
[----:B------:R-:W3:Y:S04]  /*0ed0*/  LDG.E.64 R18, desc[UR12][R14.64+0x8] ;  /* 0x0000080c0e127981 */ /* 0x000ee8000c1e1b00 */
[----:B------:R-:W4:Y:S04]  /*0ee0*/  LDG.E R26, desc[UR12][R12.64+0xc] ;  /* 0x00000c0c0c1a7981 */ /* 0x000f28000c1e1900 */
[----:B------:R-:W3:Y:S02]  /*0ef0*/  LDG.E.64 R16, desc[UR12][R16.64] ;  /* 0x0000000c10107981 */ /* 0x000ee4000c1e1b00 */
[----:B---3--:R-:W-:-:S02]  /*0f00*/  DFMA R16, R18, R16, R20 ;  /* 0x000000101210722b */ /* 0x008fc40000000014 */
[----:B------:R-:W3:Y:S04]  /*0f10*/  LDG.E R19, desc[UR12][R12.64+0x8] ;  /* 0x0000080c0c137981 */ /* 0x000ee8000c1e1900 */
[----:B------:R-:W2:Y:S01]  /*0f20*/  LDG.E.64 R20, desc[UR12][R14.64+0x10] ;  /* 0x0000100c0e147981 */ /* 0x000ea2000c1e1b00 */
[----:B---3--:R-:W-:-:S04]  /*0f30*/  IMAD.WIDE R18, R19, 0x8, R10 ;  /* 0x0000000813127825 */ /* 0x008fc800078e020a */
[----:B----4-:R-:W-:Y:S02]  /*0f40*/  IMAD.WIDE R10, R26, 0x8, R10 ;  /* 0x000000081a0a7825 */ /* 0x010fe400078e020a */
[----:B------:R-:W2:Y:S04]  /*0f50*/  LDG.E.64 R18, desc[UR12][R18.64] ;  /* 0x0000000c12127981 */ /* 0x000ea8000c1e1b00 */
[----:B------:R-:W3:Y:S01]  /*0f60*/  LDG.E.64 R10, desc[UR12][R10.64] ;  /* 0x0000000c0a0a7981 */ /* 0x000ee2000c1e1b00 */
[----:B------:R-:W-:Y:S01]  /*0f70*/  IADD3 R27, PT, PT, R27, 0x4, RZ ;  /* 0x000000041b1b7810 */ /* 0x000fe20007ffe0ff */
[----:B--2---:R-:W-:-:S08]  /*0f80*/  DFMA R16, R20, R18, R16 ;  /* 0x000000121410722b */ /* 0x004fd00000000010 */
[----:B---3--:R-:W-:-:S11]  /*0f90*/  DFMA R18, R28, R10, R16 ;  /* 0x0000000a1c12722b */ /* 0x008fd60000000010 */
.L_x_8:
[----:B------:R-:W-:Y:S05]  /*0fa0*/  @!P2 BRA `(.L_x_4) ;  /* 0x000000000064a947 */ /* 0x000fea0003800000 */
[----:B------:R-:W0:Y:S01]  /*0fb0*/  LDC.64 R12, c[0x0][0x3a0] ;  /* 0x0000e800ff0c7b82 */ /* 0x000e220000000a00 */
[----:B------:R-:W1:Y:S07]  /*0fc0*/  LDCU UR6, c[0x0][0x390] ;  /* 0x00007200ff0677ac */ /* 0x000e6e0008000800 */
[----:B------:R-:W2:Y:S08]  /*0fd0*/  LDC.64 R10, c[0x0][0x3a8] ;  /* 0x0000ea00ff0a7b82 */ /* 0x000eb00000000a00 */
[----:B------:R-:W3:Y:S01]  /*0fe0*/  LDC.64 R14, c[0x0][0x398] ;  /* 0x0000e600ff0e7b82 */ /* 0x000ee20000000a00 */
[----:B-1----:R-:W-:-:S04]  /*0ff0*/  IMAD R27, R24, UR6, R27 ;  /* 0x00000006181b7c24 */ /* 0x002fc8000f8e021b */
[----:B0-----:R-:W-:-:S05]  /*1000*/  IMAD.WIDE R12, R27, 0x4, R12 ;  /* 0x000000041b0c7825 */ /* 0x001fca00078e020c */
[----:B------:R-:W2:Y:S01]  /*1010*/  LDG.E R17, desc[UR12][R12.64] ;  /* 0x0000000c0c117981 */ /* 0x000ea2000c1e1900 */
[----:B---3--:R-:W-:-:S05]  /*1020*/  IMAD.WIDE R14, R27, 0x8, R14 ;  /* 0x000000081b0e7825 */ /* 0x008fca00078e020e */
[----:B------:R-:W3:Y:S01]  /*1030*/  LDG.E.64 R20, desc[UR12][R14.64] ;  /* 0x0000000c0e147981 */ /* 0x000ee2000c1e1b00 */
[----:B--2---:R-:W-:-:S06]  /*1040*/  IMAD.WIDE R16, R17, 0x8, R10 ;  /* 0x0000000811107825 */ /* 0x004fcc00078e020a */
[----:B------:R-:W3:Y:S01]  /*1050*/  LDG.E.64 R16, desc[UR12][R16.64] ;  /* 0x0000000c10107981 */ /* 0x000ee2000c1e1b00 */
[----:B------:R-:W-:Y:S01]  /*1060*/  ISETP.NE.AND P1, PT, R23, 0x1, PT ;  /* 0x000000011700780c */ /* 0x000fe20003f25270 */
[----:B---3-5:R-:W-:-:S12]  /*1070*/  DFMA R18, R20, R16, R18 ;  /* 0x000000101412722b */ /* 0x028fd80000000012 */
[----:B------:R-:W-:Y:S05]  /*1080*/  @!P1 BRA `(.L_x_4) ;  /* 0x00000000002c9947 */ /* 0x000fea0003800000 */
[----:B------:R-:W-:Y:S01]  /*1090*/  ISETP.NE.AND P1, PT, R23, 0x2, PT ;  /* 0x000000021700780c */ /* 0x000fe20003f25270 */
[----:B------:R-:W2:Y:S04]  /*10a0*/  LDG.E R17, desc[UR12][R12.64+0x4] ;  /* 0x0000040c0c117981 */ /* 0x000ea8000c1e1900 */
[----:B------:R-:W3:Y:S08]  /*10b0*/  LDG.E.64 R20, desc[UR12][R14.64+0x8] ;  /* 0x0000080c0e147981 */ /* 0x000ef0000c1e1b00 */
[----:B------:R-:W4:Y:S01]  /*10c0*/  @P1 LDG.E R27, desc[UR12][R12.64+0x8] ;  /* 0x0000080c0c1b1981 */ /* 0x000f22000c1e1900 */
[----:B--2---:R-:W-:-:S06]  /*10d0*/  IMAD.WIDE R16, R17, 0x8, R10 ;  /* 0x0000000811107825 */ /* 0x004fcc00078e020a */
[----:B------:R-:W3:Y:S01]  /*10e0*/  LDG.E.64 R16, desc[UR12][R16.64] ;  /* 0x0000000c10107981 */ /* 0x000ee2000c1e1b00 */
[----:B----4-:R-:W-:-:S03]  /*10f0*/  @P1 IMAD.WIDE R10, R27, 0x8, R10 ;  /* 0x000000081b0a1825 */ /* 0x010fc600078e020a */
[----:B------:R-:W2:Y:S04]  /*1100*/  @P1 LDG.E.64 R26, desc[UR12][R14.64+0x10] ;  /* 0x0000100c0e1a1981 */ /* 0x000ea8000c1e1b00 */
[----:B------:R-:W2:Y:S01]  /*1110*/  @P1 LDG.E.64 R10, desc[UR12][R10.64] ;  /* 0x0000000c0a0a1981 */ /* 0x000ea2000c1e1b00 */
[----:B---3--:R-:W-:-:S08]  /*1120*/  DFMA R18, R20, R16, R18 ;  /* 0x000000101412722b */ /* 0x008fd00000000012 */
[----:B--2---:R-:W-:-:S11]  /*1130*/  @P1 DFMA R18, R26, R10, R18 ;  /* 0x0000000a1a12122b */ /* 0x004fd60000000012 */
.L_x_4:
[----:B-----5:R0:W-:Y:S01]  /*1140*/  STG.E.64 desc[UR12][R8.64], R18 ;  /* 0x0000001208007986 */ /* 0x0201e2000c101b0c */
[----:B------:R-:W-:-:S04]  /*1150*/  IADD3 R24, PT, PT, R24, 0x1, RZ ;  /* 0x0000000118187810 */ /* 0x000fc80007ffe0ff */
[----:B------:R-:W-:-:S13]  /*1160*/  ISETP.NE.AND P1, PT, R24, R0, PT ;  /* 0x000000001800720c */ /* 0x000fda0003f25270 */
[----:B0-----:R-:W-:Y:S05]  /*1170*/  @P1 BRA `(.L_x_9) ;  /* 0xfffffff000981947 */ /* 0x001fea000383ffff */
[----:B------:R-:W-:Y:S05]  /*1180*/  BSYNC.RECONVERGENT B1 ;  /* 0x0000000000017941 */ /* 0x000fea0003800200 */
.L_x_3:
[----:B------:R-:W-:Y:S05]  /*1190*/  BRA `(.L_x_1) ;  /* 0x0000000c00887947 */ /* 0x000fea0003800000 */
.L_x_2:
[----:B------:R-:W-:Y:S02]  /*11a0*/  UIADD3 UR6, UPT, UPT, -UR10, UR15, URZ ;  /* 0x0000000f0a067290 */ /* 0x000fe4000fffe1ff */
[----:B------:R-:W-:Y:S02]  /*11b0*/  MOV R8, UR10 ;  /* 0x0000000a00087c02 */ /* 0x000fe40008000f00 */
[----:B------:R-:W-:Y:S02]  /*11c0*/  MOV R11, UR10 ;  /* 0x0000000a000b7c02 */ /* 0x000fe40008000f00 */
[----:B------:R-:W-:Y:S02]  /*11d0*/  LOP3.LUT R8, R8, 0xf, RZ, 0xc0, !PT ;  /* 0x0000000f08087812 */ /* 0x000fe400078ec0ff */
[----:B------:R-:W-:Y:S02]  /*11e0*/  MOV R10, UR6 ;  /* 0x00000006000a7c02 */ /* 0x000fe40008000f00 */
[----:B------:R-:W-:-:S02]  /*11f0*/  LOP3.LUT R9, R9, 0x3, RZ, 0xc0, !PT ;  /* 0x0000000309097812 */ /* 0x000fc400078ec0ff */
[----:B------:R-:W-:Y:S02]  /*1200*/  ISETP.GT.U32.AND P0, PT, R10, -0x10, PT ;  /* 0xfffffff00a00780c */ /* 0x000fe40003f04070 */
[----:B------:R-:W-:Y:S02]  /*1210*/  MOV R21, R3 ;  /* 0x0000000300157202 */ /* 0x000fe40000000f00 */
[----:B------:R-:W-:-:S09]  /*1220*/  IADD3 R20, PT, PT, R11, -UR15, -R8 ;  /* 0x8000000f0b147c10 */ /* 0x000fd2000fffe808 */
.L_x_15:
[----:B------:R-:W-:Y:S01]  /*1230*/  UISETP.GE.AND UP0, UPT, UR15, UR16, UPT ;  /* 0x000000100f00728c */ /* 0x000fe2000bf06270 */
[----:B------:R-:W-:-:S08]  /*1240*/  CS2R R14, SRZ ;  /* 0x00000000000e7805 */ /* 0x000fd0000001ff00 */
[----:B------:R-:W-:Y:S05]  /*1250*/  BRA.U UP0, `(.L_x_10) ;  /* 0x0000000d00407547 */ /* 0x000fea000b800000 */
[----:B------:R-:W-:Y:S02]  /*1260*/  ISETP.NE.AND P2, PT, R8, RZ, PT ;  /* 0x000000ff0800720c */ /* 0x000fe40003f45270 */
[----:B------:R-:W-:Y:S02]  /*1270*/  CS2R R14, SRZ ;  /* 0x00000000000e7805 */ /* 0x000fe4000001ff00 */
[----:B------:R-:W-:Y:S01]  /*1280*/  MOV R22, UR15 ;  /* 0x0000000f00167c02 */ /* 0x000fe20008000f00 */
[----:B------:R-:W-:Y:S08]  /*1290*/  @P0 BRA `(.L_x_11) ;  /* 0x0000000400780947 */ /* 0x000ff00003800000 */
[----:B------:R-:W-:Y:S01]  /*12a0*/  HFMA2 R23, -RZ, RZ, 0, 0 ;  /* 0x00000000ff177431 */ /* 0x000fe200000001ff */
[----:B------:R-:W-:Y:S02]  /*12b0*/  MOV R22, UR15 ;  /* 0x0000000f00167c02 */ /* 0x000fe40008000f00 */
[----:B------:R-:W-:-:S07]  /*12c0*/  CS2R R14, SRZ ;  /* 0x00000000000e7805 */ /* 0x000fce000001ff00 */
.L_x_12:
[----:B------:R-:W0:Y:S01]  /*12d0*/  LDC.64 R26, c[0x0][0x3a0] ;  /* 0x0000e800ff1a7b82 */ /* 0x000e220000000a00 */
[----:B------:R-:W1:Y:S07]  /*12e0*/  LDCU UR6, c[0x0][0x390] ;  /* 0x00007200ff0677ac */ /* 0x000e6e0008000800 */
[----:B------:R-:W3:Y:S08]  /*12f0*/  LDC.64 R16, c[0x0][0x3a8] ;  /* 0x0000ea00ff107b82 */ /* 0x000ef00000000a00 */
[----:B------:R-:W4:Y:S01]  /*1300*/  LDC.64 R10, c[0x0][0x398] ;  /* 0x0000e600ff0a7b82 */ /* 0x000f220000000a00 */
[----:B-1----:R-:W-:-:S04]  /*1310*/  IMAD R13, R21, UR6, R22 ;  /* 0x00000006150d7c24 */ /* 0x002fc8000f8e0216 */
[----:B0-----:R-:W-:-:S05]  /*1320*/  IMAD.WIDE R26, R13, 0x4, R26 ;  /* 0x000000040d1a7825 */ /* 0x001fca00078e021a */
[----:B--2---:R-:W3:Y:S04]  /*1330*/  LDG.E R25, desc[UR12][R26.64] ;  /* 0x0000000c1a197981 */ /* 0x004ee8000c1e1900 */
[----:B------:R-:W2:Y:S01]  /*1340*/  LDG.E R29, desc[UR12][R26.64+0x4] ;  /* 0x0000040c1a1d7981 */ /* 0x000ea2000c1e1900 */
[----:B----4-:R-:W-:-:S05]  /*1350*/  IMAD.WIDE R10, R13, 0x8, R10 ;  /* 0x000000080d0a7825 */ /* 0x010fca00078e020a */
[----:B------:R-:W4:Y:S01]  /*1360*/  LDG.E.64 R12, desc[UR12][R10.64] ;  /* 0x0000000c0a0c7981 */ /* 0x000f22000c1e1b00 */
[----:B---3--:R-:W-:-:S05]  /*1370*/  IMAD.WIDE R24, R25, 0x8, R16 ;  /* 0x0000000819187825 */ /* 0x008fca00078e0210 */
[----:B------:R-:W4:Y:S01]  /*1380*/  LDG.E.64 R18, desc[UR12][R24.64] ;  /* 0x0000000c18127981 */ /* 0x000f22000c1e1b00 */
[----:B--2---:R-:W-:-:S03]  /*1390*/  IMAD.WIDE R28, R29, 0x8, R16 ;  /* 0x000000081d1c7825 */ /* 0x004fc600078e0210 */
[----:B------:R-:W2:Y:S01]  /*13a0*/  LDG.E R25, desc[UR12][R26.64+0xc] ;  /* 0x00000c0c1a197981 */ /* 0x000ea2000c1e1900 */
[----:B----4-:R-:W-:-:S03]  /*13b0*/  DFMA R18, R12, R18, R14 ;  /* 0x000000120c12722b */ /* 0x010fc6000000000e */
[----:B------:R-:W3:Y:S04]  /*13c0*/  LDG.E.64 R14, desc[UR12][R28.64] ;  /* 0x0000000c1c0e7981 */ /* 0x000ee8000c1e1b00 */
[----:B------:R-:W3:Y:S04]  /*13d0*/  LDG.E.64 R12, desc[UR12][R10.64+0x8] ;  /* 0x0000080c0a0c7981 */ /* 0x000ee8000c1e1b00 */
[----:B------:R-:W4:Y:S01]  /*13e0*/  LDG.E R29, desc[UR12][R26.64+0x8] ;  /* 0x0000080c1a1d7981 */ /* 0x000f22000c1e1900 */
[----:B---3--:R-:W-:-:S03]  /*13f0*/  DFMA R14, R12, R14, R18 ;  /* 0x0000000e0c0e722b */ /* 0x008fc60000000012 */
[----:B------:R-:W3:Y:S01]  /*1400*/  LDG.E.64 R12, desc[UR12][R10.64+0x10] ;  /* 0x0000100c0a0c7981 */ /* 0x000ee2000c1e1b00 */
[----:B----4-:R-:W-:-:S05]  /*1410*/  IMAD.WIDE R28, R29, 0x8, R16 ;  /* 0x000000081d1c7825 */ /* 0x010fca00078e0210 */
[----:B------:R-:W3:Y:S01]  /*1420*/  LDG.E.64 R18, desc[UR12][R28.64] ;  /* 0x0000000c1c127981 */ /* 0x000ee2000c1e1b00 */
[----:B--2---:R-:W-:-:S03]  /*1430*/  IMAD.WIDE R24, R25, 0x8, R16 ;  /* 0x0000000819187825 */ /* 0x004fc600078e0210 */
[----:B------:R-:W2:Y:S01]  /*1440*/  LDG.E R29, desc[UR12][R26.64+0x10] ;  /* 0x0000100c1a1d7981 */ /* 0x000ea2000c1e1900 */
[----:B---3--:R-:W-:-:S03]  /*1450*/  DFMA R18, R12, R18, R14 ;  /* 0x000000120c12722b */ /* 0x008fc6000000000e */
[----:B------:R-:W3:Y:S04]  /*1460*/  LDG.E.64 R14, desc[UR12][R24.64] ;  /* 0x0000000c180e7981 */ /* 0x000ee8000c1e1b00 */
        /* <DEDUP_REMOVED lines=35> */
[----:B------:R-:W3:Y:S04]  /*16a0*/  LDG.E.64 R12, desc[UR12][R10.64+0x50] ;  /* 0x0000500c0a0c7981 */ /* 0x000ee8000c1e1b00 */
[----:B------:R-:W4:Y:S01]  /*16b0*/  LDG.E R29, desc[UR12][R26.64+0x34] ;  /* 0x0000340c1a1d7981 */ /* 0x000f22000c1e1900 */
[----:B---3--:R-:W-:Y:S01]  /*16c0*/  DFMA R18, R12, R18, R14 ;  /* 0x000000120c12722b */ /* 0x008fe2000000000e */
[----:B--2---:R-:W-:-:S02]  /*16d0*/  IMAD.WIDE R14, R25, 0x8, R16 ;  /* 0x00000008190e7825 */ /* 0x004fc400078e0210 */
[----:B------:R-:W2:Y:S04]  /*16e0*/  LDG.E.64 R12, desc[UR12][R10.64+0x58] ;  /* 0x0000580c0a0c7981 */ /* 0x000ea8000c1e1b00 */
[----:B------:R-:W3:Y:S04]  /*16f0*/  LDG.E R25, desc[UR12][R26.64+0x30] ;  /* 0x0000300c1a197981 */ /* 0x000ee8000c1e1900 */
[----:B------:R-:W2:Y:S01]  /*1700*/  LDG.E.64 R14, desc[UR12][R14.64] ;  /* 0x0000000c0e0e7981 */ /* 0x000ea2000c1e1b00 */
[----:B---3--:R-:W-:Y:S01]  /*1710*/  IMAD.WIDE R24, R25, 0x8, R16 ;  /* 0x0000000819187825 */ /* 0x008fe200078e0210 */
[----:B--2---:R-:W-:-:S04]  /*1720*/  DFMA R14, R12, R14, R18 ;  /* 0x0000000e0c0e722b */ /* 0x004fc80000000012 */
[----:B------:R-:W2:Y:S04]  /*1730*/  LDG.E.64 R18, desc[UR12][R24.64] ;  /* 0x0000000c18127981 */ /* 0x000ea8000c1e1b00 */
[----:B------:R-:W2:Y:S01]  /*1740*/  LDG.E.64 R12, desc[UR12][R10.64+0x60] ;  /* 0x0000600c0a0c7981 */ /* 0x000ea2000c1e1b00 */
[----:B----4-:R-:W-:-:S03]  /*1750*/  IMAD.WIDE R28, R29, 0x8, R16 ;  /* 0x000000081d1c7825 */ /* 0x010fc600078e0210 */
[----:B------:R-:W3:Y:S01]  /*1760*/  LDG.E R25, desc[UR12][R26.64+0x3c] ;  /* 0x00003c0c1a197981 */ /* 0x000ee2000c1e1900 */
[----:B--2---:R-:W-:-:S03]  /*1770*/  DFMA R18, R12, R18, R14 ;  /* 0x000000120c12722b */ /* 0x004fc6000000000e */
[----:B------:R-:W2:Y:S04]  /*1780*/  LDG.E.64 R12, desc[UR12][R28.64] ;  /* 0x0000000c1c0c7981 */ /* 0x000ea8000c1e1b00 */
[----:B------:R-:W2:Y:S04]  /*1790*/  LDG.E.64 R14, desc[UR12][R10.64+0x68] ;  /* 0x0000680c0a0e7981 */ /* 0x000ea8000c1e1b00 */
[----:B------:R-:W4:Y:S01]  /*17a0*/  LDG.E R29, desc[UR12][R26.64+0x38] ;  /* 0x0000380c1a1d7981 */ /* 0x000f22000c1e1900 */
[----:B--2---:R-:W-:-:S03]  /*17b0*/  DFMA R12, R14, R12, R18 ;  /* 0x0000000c0e0c722b */ /* 0x004fc60000000012 */
[----:B------:R-:W2:Y:S01]  /*17c0*/  LDG.E.64 R14, desc[UR12][R10.64+0x70] ;  /* 0x0000700c0a0e7981 */ /* 0x000ea2000c1e1b00 */
[----:B----4-:R-:W-:-:S04]  /*17d0*/  IMAD.WIDE R18, R29, 0x8, R16 ;  /* 0x000000081d127825 */ /* 0x010fc800078e0210 */
[----:B---3--:R-:W-:Y:S02]  /*17e0*/  IMAD.WIDE R16, R25, 0x8, R16 ;  /* 0x0000000819107825 */ /* 0x008fe400078e0210 */
[----:B------:R-:W2:Y:S04]  /*17f0*/  LDG.E.64 R18, desc[UR12][R18.64] ;  /* 0x0000000c12127981 */ /* 0x000ea8000c1e1b00 */
[----:B------:R-:W3:Y:S04]  /*1800*/  LDG.E.64 R24, desc[UR12][R10.64+0x78] ;  /* 0x0000780c0a187981 */ /* 0x000ee8000c1e1b00 */
[----:B------:R-:W3:Y:S01]  /*1810*/  LDG.E.64 R16, desc[UR12][R16.64] ;  /* 0x0000000c10107981 */ /* 0x000ee2000c1e1b00 */
[----:B------:R-:W-:-:S04]  /*1820*/  IADD3 R23, PT, PT, R23, 0x10, RZ ;  /* 0x0000001017177810 */ /* 0x000fc80007ffe0ff */
[----:B------:R-:W-:Y:S02]  /*1830*/  ISETP.NE.AND P1, PT, R23, R20, PT ;  /* 0x000000141700720c */ /* 0x000fe40003f25270 */
[----:B------:R-:W-:Y:S01]  /*1840*/  IADD3 R22, PT, PT, R22, 0x10, RZ ;  /* 0x0000001016167810 */ /* 0x000fe20007ffe0ff */
[----:B--2---:R-:W-:-:S08]  /*1850*/  DFMA R14, R14, R18, R12 ;  /* 0x000000120e0e722b */ /* 0x004fd0000000000c */
[----:B---3--:R-:W-:Y:S02]  /*1860*/  DFMA R14, R24, R16, R14 ;  /* 0x00000010180e722b */ /* 0x008fe4000000000e */
[----:B------:R-:W-:Y:S09]  /*1870*/  @P1 BRA `(.L_x_12) ;  /* 0xfffffff800941947 */ /* 0x000ff2000383ffff */
.L_x_11:
[----:B------:R-:W-:Y:S05]  /*1880*/  @!P2 BRA `(.L_x_10) ;  /* 0x0000000400b4a947 */ /* 0x000fea0003800000 */
[----:B------:R-:W-:Y:S02]  /*1890*/  ISETP.GE.U32.AND P1, PT, R7, 0x7, PT ;  /* 0x000000070700780c */ /* 0x000fe40003f26070 */
[----:B------:R-:W-:-:S11]  /*18a0*/  LOP3.LUT P2, RZ, R5, 0x7, RZ, 0xc0, !PT ;  /* 0x0000000705ff7812 */ /* 0x000fd6000784c0ff */
[----:B------:R-:W-:Y:S05]  /*18b0*/  @!P1 BRA `(.L_x_13) ;  /* 0x0000000000c09947 */ /* 0x000fea0003800000 */
[----:B------:R-:W0:Y:S01]  /*18c0*/  LDC.64 R12, c[0x0][0x3a0] ;  /* 0x0000e800ff0c7b82 */ /* 0x000e220000000a00 */
[----:B------:R-:W1:Y:S07]  /*18d0*/  LDCU UR6, c[0x0][0x390] ;  /* 0x00007200ff0677ac */ /* 0x000e6e0008000800 */
[----:B------:R-:W3:Y:S08]  /*18e0*/  LDC.64 R16, c[0x0][0x398] ;  /* 0x0000e600ff107b82 */ /* 0x000ef00000000a00 */
[----:B------:R-:W4:Y:S01]  /*18f0*/  LDC.64 R10, c[0x0][0x3a8] ;  /* 0x0000ea00ff0a7b82 */ /* 0x000f220000000a00 */
[----:B-1----:R-:W-:-:S04]  /*1900*/  IMAD R19, R21, UR6, R22 ;  /* 0x0000000615137c24 */ /* 0x002fc8000f8e0216 */
[----:B0-----:R-:W-:-:S05]  /*1910*/  IMAD.WIDE R12, R19, 0x4, R12 ;  /* 0x00000004130c7825 */ /* 0x001fca00078e020c */
[----:B--2---:R-:W4:Y:S01]  /*1920*/  LDG.E R27, desc[UR12][R12.64] ;  /* 0x0000000c0c1b7981 */ /* 0x004f22000c1e1900 */
[----:B---3--:R-:W-:-:S03]  /*1930*/  IMAD.WIDE R16, R19, 0x8, R16 ;  /* 0x0000000813107825 */ /* 0x008fc600078e0210 */
[----:B------:R-:W2:Y:S04]  /*1940*/  LDG.E R29, desc[UR12][R12.64+0x4] ;  /* 0x0000040c0c1d7981 */ /* 0x000ea8000c1e1900 */
[----:B------:R-:W3:Y:S04]  /*1950*/  LDG.E.64 R18, desc[UR12][R16.64] ;  /* 0x0000000c10127981 */ /* 0x000ee8000c1e1b00 */
[----:B------:R-:W5:Y:S01]  /*1960*/  LDG.E R23, desc[UR12][R12.64+0x8] ;  /* 0x0000080c0c177981 */ /* 0x000f62000c1e1900 */
[----:B----4-:R-:W-:-:S05]  /*1970*/  IMAD.WIDE R26, R27, 0x8, R10 ;  /* 0x000000081b1a7825 */ /* 0x010fca00078e020a */
[----:B------:R-:W3:Y:S01]  /*1980*/  LDG.E.64 R24, desc[UR12][R26.64] ;  /* 0x0000000c1a187981 */ /* 0x000ee2000c1e1b00 */
[--C-:B--2---:R-:W-:Y:S01]  /*1990*/  IMAD.WIDE R28, R29, 0x8, R10.reuse ;  /* 0x000000081d1c7825 */ /* 0x104fe200078e020a */
[----:B---3--:R-:W-:Y:S02]  /*19a0*/  DFMA R24, R18, R24, R14 ;  /* 0x000000181218722b */ /* 0x008fe4000000000e */
[----:B------:R-:W2:Y:S04]  /*19b0*/  LDG.E.64 R14, desc[UR12][R16.64+0x8] ;  /* 0x0000080c100e7981 */ /* 0x000ea8000c1e1b00 */
[----:B------:R-:W2:Y:S01]  /*19c0*/  LDG.E.64 R18, desc[UR12][R28.64] ;  /* 0x0000000c1c127981 */ /* 0x000ea2000c1e1b00 */
[----:B-----5:R-:W-:-:S03]  /*19d0*/  IMAD.WIDE R26, R23, 0x8, R10 ;  /* 0x00000008171a7825 */ /* 0x020fc600078e020a */
[----:B------:R-:W3:Y:S04]  /*19e0*/  LDG.E R23, desc[UR12][R12.64+0xc] ;  /* 0x00000c0c0c177981 */ /* 0x000ee8000c1e1900 */
[----:B------:R-:W4:Y:S01]  /*19f0*/  LDG.E R29, desc[UR12][R12.64+0x10] ;  /* 0x0000100c0c1d7981 */ /* 0x000f22000c1e1900 */
[----:B--2---:R-:W-:-:S03]  /*1a00*/  DFMA R18, R14, R18, R24 ;  /* 0x000000120e12722b */ /* 0x004fc60000000018 */
[----:B------:R-:W2:Y:S04]  /*1a10*/  LDG.E.64 R14, desc[UR12][R16.64+0x10] ;  /* 0x0000100c100e7981 */ /* 0x000ea8000c1e1b00 */
[----:B------:R3:W2:Y:S02]  /*1a20*/  LDG.E.64 R24, desc[UR12][R26.64] ;  /* 0x0000000c1a187981 */ /* 0x0006a4000c1e1b00 */
[----:B---3--:R-:W-:Y:S02]  /*1a30*/  IMAD.WIDE R26, R23, 0x8, R10 ;  /* 0x00000008171a7825 */ /* 0x008fe400078e020a */
[----:B------:R-:W3:Y:S01]  /*1a40*/  LDG.E R23, desc[UR12][R12.64+0x14] ;  /* 0x0000140c0c177981 */ /* 0x000ee2000c1e1900 */
[----:B--2---:R-:W-:-:S03]  /*1a50*/  DFMA R24, R14, R24, R18 ;  /* 0x000000180e18722b */ /* 0x004fc60000000012 */
[----:B------:R-:W2:Y:S04]  /*1a60*/  LDG.E.64 R14, desc[UR12][R16.64+0x18] ;  /* 0x0000180c100e7981 */ /* 0x000ea8000c1e1b00 */
[----:B------:R-:W2:Y:S01]  /*1a70*/  LDG.E.64 R18, desc[UR12][R26.64] ;  /* 0x0000000c1a127981 */ /* 0x000ea2000c1e1b00 */
[----:B----4-:R-:W-:-:S03]  /*1a80*/  IMAD.WIDE R28, R29, 0x8, R10 ;  /* 0x000000081d1c7825 */ /* 0x010fc600078e020a */
[----:B------:R-:W4:Y:S01]  /*1a90*/  LDG.E R27, desc[UR12][R12.64+0x18] ;  /* 0x0000180c0c1b7981 */ /* 0x000f22000c1e1900 */
[----:B--2---:R-:W-:-:S03]  /*1aa0*/  DFMA R18, R14, R18, R24 ;  /* 0x000000120e12722b */ /* 0x004fc60000000018 */
[----:B------:R-:W2:Y:S04]  /*1ab0*/  LDG.E.64 R14, desc[UR12][R16.64+0x20] ;  /* 0x0000200c100e7981 */ /* 0x000ea8000c1e1b00 */
[----:B------:R-:W2:Y:S02]  /*1ac0*/  LDG.E.64 R24, desc[UR12][R28.64] ;  /* 0x0000000c1c187981 */ /* 0x000ea4000c1e1b00 */
[----:B--2---:R-:W-:Y:S01]  /*1ad0*/  DFMA R24, R14, R24, R18 ;  /* 0x000000180e18722b */ /* 0x004fe20000000012 */
[--C-:B---3--:R-:W-:Y:S01]  /*1ae0*/  IMAD.WIDE R14, R23, 0x8, R10.reuse ;  /* 0x00000008170e7825 */ /* 0x108fe200078e020a */
[----:B------:R-:W2:Y:S04]  /*1af0*/  LDG.E.64 R18, desc[UR12][R16.64+0x28] ;  /* 0x0000280c10127981 */ /* 0x000ea8000c1e1b00 */
[----:B------:R-:W3:Y:S04]  /*1b00*/  LDG.E R23, desc[UR12][R12.64+0x1c] ;  /* 0x00001c0c0c177981 */ /* 0x000ee8000c1e1900 */
[----:B------:R-:W2:Y:S01]  /*1b10*/  LDG.E.64 R14, desc[UR12][R14.64] ;  /* 0x0000000c0e0e7981 */ /* 0x000ea2000c1e1b00 */
[----:B----4-:R-:W-:-:S06]  /*1b20*/  IMAD.WIDE R26, R27, 0x8, R10 ;  /* 0x000000081b1a7825 */ /* 0x010fcc00078e020a */
[----:B------:R-:W4:Y:S01]  /*1b30*/  LDG.E.64 R26, desc[UR12][R26.64] ;  /* 0x0000000c1a1a7981 */ /* 0x000f22000c1e1b00 */
[----:B---3--:R-:W-:Y:S01]  /*1b40*/  IMAD.WIDE R10, R23, 0x8, R10 ;  /* 0x00000008170a7825 */ /* 0x008fe200078e020a */
[----:B--2---:R-:W-:Y:S02]  /*1b50*/  DFMA R18, R18, R14, R24 ;  /* 0x0000000e1212722b */ /* 0x004fe40000000018 */
[----:B------:R-:W4:Y:S04]  /*1b60*/  LDG.E.64 R14, desc[UR12][R16.64+0x30] ;  /* 0x0000300c100e7981 */ /* 0x000f28000c1e1b00 */
[----:B------:R-:W2:Y:S04]  /*1b70*/  LDG.E.64 R24, desc[UR12][R16.64+0x38] ;  /* 0x0000380c10187981 */ /* 0x000ea8000c1e1b00 */
[----:B------:R-:W2:Y:S01]  /*1b80*/  LDG.E.64 R10, desc[UR12][R10.64] ;  /* 0x0000000c0a0a7981 */ /* 0x000ea2000c1e1b00 */
[----:B------:R-:W-:Y:S01]  /*1b90*/  IADD3 R22, PT, PT, R22, 0x8, RZ ;  /* 0x0000000816167810 */ /* 0x000fe20007ffe0ff */
[----:B----4-:R-:W-:-:S08]  /*1ba0*/  DFMA R18, R14, R26, R18 ;  /* 0x0000001a0e12722b */ /* 0x010fd00000000012 */
[----:B--2---:R-:W-:-:S11]  /*1bb0*/  DFMA R14, R24, R10, R18 ;  /* 0x0000000a180e722b */ /* 0x004fd60000000012 */
.L_x_13:
[----:B------:R-:W-:Y:S05]  /*1bc0*/  @!P2 BRA `(.L_x_10) ;  /* 0x0000000000e4a947 */ /* 0x000fea0003800000 */
[----:B------:R-:W-:Y:S02]  /*1bd0*/  ISETP.GE.U32.AND P2, PT, R6, 0x3, PT ;  /* 0x000000030600780c */ /* 0x000fe40003f46070 */
[----:B------:R-:W-:-:S11]  /*1be0*/  ISETP.NE.AND P1, PT, R9, RZ, PT ;  /* 0x000000ff0900720c */ /* 0x000fd60003f25270 */
        /* <DEDUP_REMOVED lines=13> */
[----:B------:R-:W3:Y:S02]  /*1cc0*/  LDG.E.64 R24, desc[UR12][R28.64] ;  /* 0x0000000c1c187981 */ /* 0x000ee4000c1e1b00 */
[----:B---3--:R-:W-:Y:S01]  /*1cd0*/  DFMA R24, R18, R24, R14 ;  /* 0x000000181218722b */ /* 0x008fe2000000000e */
[--C-:B--2---:R-:W-:Y:S01]  /*1ce0*/  IMAD.WIDE R14, R23, 0x8, R10.reuse ;  /* 0x00000008170e7825 */ /* 0x104fe200078e020a */
[----:B------:R-:W2:Y:S04]  /*1cf0*/  LDG.E.64 R18, desc[UR12][R16.64+0x8] ;  /* 0x0000080c10127981 */ /* 0x000ea8000c1e1b00 */
[----:B------:R-:W3:Y:S04]  /*1d00*/  LDG.E R23, desc[UR12][R12.64+0xc] ;  /* 0x00000c0c0c177981 */ /* 0x000ee8000c1e1900 */
[----:B------:R-:W2:Y:S01]  /*1d10*/  LDG.E.64 R14, desc[UR12][R14.64] ;  /* 0x0000000c0e0e7981 */ /* 0x000ea2000c1e1b00 */
[----:B-----5:R-:W-:-:S06]  /*1d20*/  IMAD.WIDE R26, R27, 0x8, R10 ;  /* 0x000000081b1a7825 */ /* 0x020fcc00078e020a */
        /* <DEDUP_REMOVED lines=9> */
.L_x_14:
        /* <DEDUP_REMOVED lines=8> */
[----:B---3--:R-:W-:Y:S01]  /*1e40*/  IMAD.WIDE R16, R19, 0x8, R16 ;  /* 0x0000000813107825 */ /* 0x008fe200078e0210 */
[----:B------:R-:W-:-:S03]  /*1e50*/  ISETP.NE.AND P1, PT, R9, 0x1, PT ;  /* 0x000000010900780c */ /* 0x000fc60003f25270 */
[----:B----4-:R-:W-:Y:S02]  /*1e60*/  IMAD.WIDE R18, R23, 0x8, R10 ;  /* 0x0000000817127825 */ /* 0x010fe400078e020a */
[----:B------:R-:W2:Y:S04]  /*1e70*/  LDG.E.64 R22, desc[UR12][R16.64] ;  /* 0x0000000c10167981 */ /* 0x000ea8000c1e1b00 */
[----:B------:R-:W2:Y:S02]  /*1e80*/  LDG.E.64 R18, desc[UR12][R18.64] ;  /* 0x0000000c12127981 */ /* 0x000ea4000c1e1b00 */
[----:B--2---:R-:W-:Y:S02]  /*1e90*/  DFMA R14, R22, R18, R14 ;  /* 0x00000012160e722b */ /* 0x004fe4000000000e */
[----:B------:R-:W-:Y:S09]  /*1ea0*/  @!P1 BRA `(.L_x_10) ;  /* 0x00000000002c9947 */ /* 0x000ff20003800000 */
        /* <DEDUP_REMOVED lines=11> */
.L_x_10:
[----:B------:R-:W0:Y:S02]  /*1f60*/  LDC.64 R10, c[0x0][0x3b0] ;  /* 0x0000ec00ff0a7b82 */ /* 0x000e240000000a00 */
[C---:B0-----:R-:W-:Y:S01]  /*1f70*/  IMAD.WIDE R10, R21.reuse, 0x8, R10 ;  /* 0x00000008150a7825 */ /* 0x041fe200078e020a */
[----:B------:R-:W-:-:S04]  /*1f80*/  IADD3 R21, PT, PT, R21, 0x1, RZ ;  /* 0x0000000115157810 */ /* 0x000fc80007ffe0ff */
[----:B--2---:R0:W-:Y:S01]  /*1f90*/  STG.E.64 desc[UR12][R10.64], R14 ;  /* 0x0000000e0a007986 */ /* 0x0041e2000c101b0c */
[----:B------:R-:W-:-:S13]  /*1fa0*/  ISETP.NE.AND P1, PT, R21, R0, PT ;  /* 0x000000001500720c */ /* 0x000fda0003f25270 */
[----:B0-----:R-:W-:Y:S05]  /*1fb0*/  @P1 BRA `(.L_x_15) ;  /* 0xfffffff0009c1947 */ /* 0x001fea000383ffff */
.L_x_1:
[----:B--2---:R-:W-:Y:S05]  /*1fc0*/  BSYNC.RECONVERGENT B0 ;  /* 0x0000000000007941 */ /* 0x004fea0003800200 */
.L_x_0:
[----:B------:R-:W0:Y:S02]  /*1fd0*/  LDCU.64 UR10, c[0x0][0x388] ;  /* 0x00007100ff0a77ac */ /* 0x000e240008000a00 */
[----:B0-----:R-:W-:Y:S02]  /*1fe0*/  UISETP.NE.AND UP0, UPT, UR4, UR11, UPT ;  /* 0x0000000b0400728c */ /* 0x001fe4000bf05270 */
[----:B------:R-:W-:-:S04]  /*1ff0*/  UIADD3 UR6, UPT, UPT, UR5, UR10, URZ ;  /* 0x0000000a05067290 */ /* 0x000fc8000fffe0ff */
[----:B------:R-:W-:-:S13]  /*2000*/  PLOP3.LUT P0, PT, PT, PT, UP0, 0x80, 0x8 ;  /* 0x000000000008781c */ /* 0x000fda0003f0f008 */
[----:B------:R-:W-:Y:S05]  /*2010*/  @!P0 EXIT ;  /* 0x000000000000894d */ /* 0x000fea0003800000 */
[----:B------:R-:W-:Y:S01]  /*2020*/  IADD3 R4, PT, PT, R4, 0x1, RZ ;  /* 0x0000000104047810 */ /* 0x000fe20007ffe0ff */
[----:B------:R-:W-:Y:S01]  /*2030*/  UMOV UR5, UR6 ;  /* 0x0000000600057c82 */ /* 0x000fe20008000000 */
[----:B------:R-:W-:Y:S01]  /*2040*/  IADD3 R2, PT, PT, R2, 0x1, RZ ;  /* 0x0000000102027810 */ /* 0x000fe20007ffe0ff */
[----:B------:R-:W-:Y:S06]  /*2050*/  BRA `(.L_x_16) ;  /* 0xffffffe000387947 */ /* 0x000fec000383ffff */
.L_x_17:
[----:B------:R-:W-:-:S00]  /*2060*/  BRA `(.L_x_17) ;  /* 0xfffffffc00fc7947 */ /* 0x000fc0000383ffff */
[----:B------:R-:W-:-:S00]  /*2070*/  NOP ;  /* 0x0000000000007918 */ /* 0x000fc00000000000 */
        /* <DEDUP_REMOVED lines=8> */
.L_x_29:


//--------------------- .text._Z19SpMv_gpu_thread_CRSiPdPiS0_S_S_ --------------------------
	.section	.text._Z19SpMv_gpu_thread_CRSiPdPiS0_S_S_,"ax",@progbits
	.align	128
        .global         _Z19SpMv_gpu_thread_CRSiPdPiS0_S_S_
        .type           _Z19SpMv_gpu_thread_CRSiPdPiS0_S_S_,@function
        .size           _Z19SpMv_gpu_thread_CRSiPdPiS0_S_S_,(.L_x_30 - _Z19SpMv_gpu_thread_CRSiPdPiS0_S_S_)
        .other          _Z19SpMv_gpu_thread_CRSiPdPiS0_S_S_,@"STO_CUDA_ENTRY STV_DEFAULT"
_Z19SpMv_gpu_thread_CRSiPdPiS0_S_S_:
.text._Z19SpMv_gpu_thread_CRSiPdPiS0_S_S_:
[----:B------:R-:W-:Y:S01]  /*0000*/  LDC R1, c[0x0][0x37c] ;  /* 0x0000df00ff017b82 */ /* 0x000fe20000000800 */
[----:B------:R-:W0:Y:S07]  /*0010*/  S2R R3, SR_TID.X ;  /* 0x0000000000037919 */ /* 0x000e2e0000002100 */
[----:B------:R-:W0:Y:S01]  /*0020*/  S2UR UR4, SR_CTAID.X ;  /* 0x00000000000479c3 */ /* 0x000e220000002500 */
[----:B------:R-:W1:Y:S07]  /*0030*/  LDCU UR5, c[0x0][0x380] ;  /* 0x00007000ff0577ac */ /* 0x000e6e0008000800 */
[----:B------:R-:W0:Y:S02]  /*0040*/  LDC R0, c[0x0][0x360] ;  /* 0x0000d800ff007b82 */ /* 0x000e240000000800 */
[----:B0-----:R-:W-:-:S05]  /*0050*/  IMAD R0, R0, UR4, R3 ;  /* 0x0000000400007c24 */ /* 0x001fca000f8e0203 */
[----:B-1----:R-:W-:-:S13]  /*0060*/  ISETP.GE.AND P0, PT, R0, UR5, PT ;  /* 0x0000000500007c0c */ /* 0x002fda000bf06270 */
[----:B------:R-:W-:Y:S05]  /*0070*/  @P0 EXIT ;  /* 0x000000000000094d */ /* 0x000fea0003800000 */
[----:B------:R-:W0:Y:S01]  /*0080*/  LDC.64 R4, c[0x0][0x390] ;  /* 0x0000e400ff047b82 */ /* 0x000e220000000a00 */
[----:B------:R-:W1:Y:S01]  /*0090*/  LDCU.64 UR4, c[0x0][0x358] ;  /* 0x00006b00ff0477ac */ /* 0x000e620008000a00 */
[----:B0-----:R-:W-:-:S05]  /*00a0*/  IMAD.WIDE R4, R0, 0x4, R4 ;  /* 0x0000000400047825 */ /* 0x001fca00078e0204 */
[----:B-1----:R-:W2:Y:S04]  /*00b0*/  LDG.E R2, desc[UR4][R4.64] ;  /* 0x0000000404027981 */ /* 0x002ea8000c1e1900 */
[----:B------:R-:W2:Y:S01]  /*00c0*/  LDG.E R7, desc[UR4][R4.64+0x4] ;  /* 0x0000040404077981 */ /* 0x000ea2000c1e1900 */
[----:B------:R-:W-:Y:S01]  /*00d0*/  BSSY.RECONVERGENT B0, `(.L_x_18) ;  /* 0x00000d8000007945 */ /* 0x000fe20003800200 */
[----:B------:R-:W-:Y:S02]  /*00e0*/  CS2R R24, SRZ ;  /* 0x0000000000187805 */ /* 0x000fe4000001ff00 */
[----:B--2---:R-:W-:-:S04]  /*00f0*/  IADD3 R3, PT, PT, -R2, R7, RZ ;  /* 0x0000000702037210 */ /* 0x004fc80007ffe1ff */
[----:B------:R-:W-:-:S13]  /*0100*/  ISETP.GE.AND P0, PT, R3, 0x1, PT ;  /* 0x000000010300780c */ /* 0x000fda0003f06270 */
[----:B------:R-:W-:Y:S05]  /*0110*/  @!P0 BRA `(.L_x_19) ;  /* 0x0000000c004c8947 */ /* 0x000fea0003800000 */
[----:B------:R-:W-:Y:S01]  /*0120*/  IADD3 R7, PT, PT, R2, -R7, RZ ;  /* 0x8000000702077210 */ /* 0x000fe20007ffe0ff */
[----:B------:R-:W-:Y:S01]  /*0130*/  BSSY.RECONVERGENT B1, `(.L_x_20) ;  /* 0x0000068000017945 */ /* 0x000fe20003800200 */
[----:B------:R-:W-:Y:S01]  /*0140*/  LOP3.LUT R6, R3, 0xf, RZ, 0xc0, !PT ;  /* 0x0000000f03067812 */ /* 0x000fe200078ec0ff */
[----:B------:R-:W-:Y:S01]  /*0150*/  HFMA2 R5, -RZ, RZ, 0, 0 ;  /* 0x00000000ff057431 */ /* 0x000fe200000001ff */
[----:B------:R-:W-:Y:S02]  /*0160*/  ISETP.GT.U32.AND P1, PT, R7, -0x10, PT ;  /* 0xfffffff00700780c */ /* 0x000fe40003f24070 */
[----:B------:R-:W-:Y:S02]  /*0170*/  CS2R R24, SRZ ;  /* 0x0000000000187805 */ /* 0x000fe4000001ff00 */
[----:B------:R-:W-:-:S09]  /*0180*/  ISETP.NE.AND P0, PT, R6, RZ, PT ;  /* 0x000000ff0600720c */ /* 0x000fd20003f05270 */
[----:B------:R-:W-:Y:S05]  /*0190*/  @P1 BRA `(.L_x_21) ;  /* 0x0000000400841947 */ /* 0x000fea0003800000 */
[----:B------:R-:W0:Y:S01]  /*01a0*/  LDC.64 R8, c[0x0][0x388] ;  /* 0x0000e200ff087b82 */ /* 0x000e220000000a00 */
[----:B------:R-:W-:Y:S02]  /*01b0*/  LOP3.LUT R5, R3, 0x7ffffff0, RZ, 0xc0, !PT ;  /* 0x7ffffff003057812 */ /* 0x000fe400078ec0ff */
[----:B------:R-:W-:Y:S02]  /*01c0*/  CS2R R24, SRZ ;  /* 0x0000000000187805 */ /* 0x000fe4000001ff00 */
[----:B------:R-:W-:Y:S02]  /*01d0*/  MOV R7, R2 ;  /* 0x0000000200077202 */ /* 0x000fe40000000f00 */
[----:B------:R-:W-:Y:S01]  /*01e0*/  IADD3 R4, PT, PT, -R5, RZ, RZ ;  /* 0x000000ff05047210 */ /* 0x000fe20007ffe1ff */
[----:B------:R-:W1:Y:S01]  /*01f0*/  LDC.64 R10, c[0x0][0x398] ;  /* 0x0000e600ff0a7b82 */ /* 0x000e620000000a00 */
[----:B0-----:R-:W-:-:S04]  /*0200*/  IADD3 R8, P1, PT, R8, 0x40, RZ ;  /* 0x0000004008087810 */ /* 0x001fc80007f3e0ff */
[----:B------:R-:W-:Y:S02]  /*0210*/  IADD3.X R9, PT, PT, RZ, R9, RZ, P1, !PT ;  /* 0x00000009ff097210 */ /* 0x000fe40000ffe4ff */
[----:B-1----:R-:W-:-:S04]  /*0220*/  IADD3 R10, P2, PT, R10, 0x20, RZ ;  /* 0x000000200a0a7810 */ /* 0x002fc80007f5e0ff */
[----:B------:R-:W-:-:S09]  /*0230*/  IADD3.X R11, PT, PT, RZ, R11, RZ, P2, !PT ;  /* 0x0000000bff0b7210 */ /* 0x000fd200017fe4ff */
.L_x_22:
[C---:B------:R-:W-:Y:S01]  /*0240*/  IMAD.WIDE R14, R7.reuse, 0x4, R10 ;  /* 0x00000004070e7825 */ /* 0x040fe200078e020a */
[----:B------:R-:W0:Y:S04]  /*0250*/  LDC.64 R16, c[0x0][0x3a0] ;  /* 0x0000e800ff107b82 */ /* 0x000e280000000a00 */
[----:B------:R-:W0:Y:S01]  /*0260*/  LDG.E R23, desc[UR4][R14.64+-0x20] ;  /* 0xffffe0040e177981 */ /* 0x000e22000c1e1900 */
[----:B------:R-:W-:-:S03]  /*0270*/  IMAD.WIDE R12, R7, 0x8, R8 ;  /* 0x00000008070c7825 */ /* 0x000fc600078e0208 */
[----:B------:R-:W2:Y:S04]  /*0280*/  LDG.E R29, desc[UR4][R14.64+-0x1c] ;  /* 0xffffe4040e1d7981 */ /* 0x000ea8000c1e1900 */
[----:B------:R-:W3:Y:S04]  /*0290*/  LDG.E.64 R20, desc[UR4][R12.64+-0x40] ;  /* 0xffffc0040c147981 */ /* 0x000ee8000c1e1b00 */
[----:B------:R-:W4:Y:S01]  /*02a0*/  LDG.E R27, desc[UR4][R14.64+-0x18] ;  /* 0xffffe8040e1b7981 */ /* 0x000f22000c1e1900 */
[----:B0-----:R-:W-:-:S05]  /*02b0*/  IMAD.WIDE R22, R23, 0x8, R16 ;  /* 0x0000000817167825 */ /* 0x001fca00078e0210 */
[----:B------:R-:W3:Y:S01]  /*02c0*/  LDG.E.64 R18, desc[UR4][R22.64] ;  /* 0x0000000416127981 */ /* 0x000ee2000c1e1b00 */
[----:B--2---:R-:W-:-:S04]  /*02d0*/  IMAD.WIDE R28, R29, 0x8, R16 ;  /* 0x000000081d1c7825 */ /* 0x004fc800078e0210 */
[----:B----4-:R-:W-:Y:S01]  /*02e0*/  IMAD.WIDE R26, R27, 0x8, R16 ;  /* 0x000000081b1a7825 */ /* 0x010fe200078e0210 */
[----:B------:R-:W2:Y:S05]  /*02f0*/  LDG.E.64 R22, desc[UR4][R12.64+-0x30] ;  /* 0xffffd0040c167981 */ /* 0x000eaa000c1e1b00 */
[----:B------:R-:W2:Y:S01]  /*0300*/  LDG.E.64 R26, desc[UR4][R26.64] ;  /* 0x000000041a1a7981 */ /* 0x000ea2000c1e1b00 */
[----:B---3--:R-:W-:-:S03]  /*0310*/  DFMA R24, R20, R18, R24 ;  /* 0x000000121418722b */ /* 0x008fc60000000018 */
[----:B------:R-:W3:Y:S04]  /*0320*/  LDG.E.64 R20, desc[UR4][R12.64+-0x38] ;  /* 0xffffc8040c147981 */ /* 0x000ee8000c1e1b00 */
[----:B------:R-:W3:Y:S02]  /*0330*/  LDG.E.64 R18, desc[UR4][R28.64] ;  /* 0x000000041c127981 */ /* 0x000ee4000c1e1b00 */
[----:B---3--:R-:W-:Y:S02]  /*0340*/  DFMA R18, R20, R18, R24 ;  /* 0x000000121412722b */ /* 0x008fe40000000018 */
[----:B------:R-:W3:Y:S04]  /*0350*/  LDG.E R21, desc[UR4][R14.64+-0x14] ;  /* 0xffffec040e157981 */ /* 0x000ee8000c1e1900 */
[----:B------:R-:W4:Y:S02]  /*0360*/  LDG.E R25, desc[UR4][R14.64+-0x10] ;  /* 0xfffff0040e197981 */ /* 0x000f24000c1e1900 */
[----:B--2---:R-:W-:-:S02]  /*0370*/  DFMA R22, R22, R26, R18 ;  /* 0x0000001a1616722b */ /* 0x004fc40000000012 */
[----:B------:R-:W2:Y:S01]  /*0380*/  LDG.E R27, desc[UR4][R14.64+-0x8] ;  /* 0xfffff8040e1b7981 */ /* 0x000ea2000c1e1900 */
[----:B---3--:R-:W-:-:S03]  /*0390*/  IMAD.WIDE R28, R21, 0x8, R16 ;  /* 0x00000008151c7825 */ /* 0x008fc600078e0210 */
[----:B------:R-:W3:Y:S04]  /*03a0*/  LDG.E.64 R20, desc[UR4][R12.64+-0x28] ;  /* 0xffffd8040c147981 */ /* 0x000ee8000c1e1b00 */
[----:B------:R-:W3:Y:S01]  /*03b0*/  LDG.E.64 R18, desc[UR4][R28.64] ;  /* 0x000000041c127981 */ /* 0x000ee2000c1e1b00 */
[----:B----4-:R-:W-:-:S06]  /*03c0*/  IMAD.WIDE R24, R25, 0x8, R16 ;  /* 0x0000000819187825 */ /* 0x010fcc00078e0210 */
[----:B------:R-:W4:Y:S01]  /*03d0*/  LDG.E.64 R24, desc[UR4][R24.64] ;  /* 0x0000000418187981 */ /* 0x000f22000c1e1b00 */
[----:B--2---:R-:W-:-:S03]  /*03e0*/  IMAD.WIDE R26, R27, 0x8, R16 ;  /* 0x000000081b1a7825 */ /* 0x004fc600078e0210 */
[----:B------:R-:W2:Y:S04]  /*03f0*/  LDG.E R29, desc[UR4][R14.64+-0x4] ;  /* 0xfffffc040e1d7981 */ /* 0x000ea8000c1e1900 */
[----:B------:R-:W5:Y:S01]  /*0400*/  LDG.E.64 R26, desc[UR4][R26.64] ;  /* 0x000000041a1a7981 */ /* 0x000f62000c1e1b00 */
[----:B---3--:R-:W-:-:S03]  /*0410*/  DFMA R18, R20, R18, R22 ;  /* 0x000000121412722b */ /* 0x008fc60000000016 */
[----:B------:R-:W4:Y:S04]  /*0420*/  LDG.E.64 R22, desc[UR4][R12.64+-0x20] ;  /* 0xffffe0040c167981 */ /* 0x000f28000c1e1b00 */
[----:B------:R-:W3:Y:S01]  /*0430*/  LDG.E R21, desc[UR4][R14.64+-0xc] ;  /* 0xfffff4040e157981 */ /* 0x000ee2000c1e1900 */
[----:B----4-:R-:W-:Y:S01]  /*0440*/  DFMA R22, R22, R24, R18 ;  /* 0x000000181616722b */ /* 0x010fe20000000012 */
[--C-:B---3--:R-:W-:Y:S02]  /*0450*/  IMAD.WIDE R24, R21, 0x8, R16.reuse ;  /* 0x0000000815187825 */ /* 0x108fe400078e0210 */
[----:B------:R-:W3:Y:S04]  /*0460*/  LDG.E.64 R20, desc[UR4][R12.64+-0x18] ;  /* 0xffffe8040c147981 */ /* 0x000ee8000c1e1b00 */
[----:B------:R-:W3:Y:S01]  /*0470*/  LDG.E.64 R18, desc[UR4][R24.64] ;  /* 0x0000000418127981 */ /* 0x000ee2000c1e1b00 */
[----:B--2---:R-:W-:-:S03]  /*0480*/  IMAD.WIDE R28, R29, 0x8, R16 ;  /* 0x000000081d1c7825 */ /* 0x004fc600078e0210 */
[----:B------:R-:W2:Y:S01]  /*0490*/  LDG.E R25, desc[UR4][R14.64] ;  /* 0x000000040e197981 */ /* 0x000ea2000c1e1900 */
[----:B---3--:R-:W-:-:S03]  /*04a0*/  DFMA R18, R20, R18, R22 ;  /* 0x000000121412722b */ /* 0x008fc60000000016 */
[----:B------:R-:W5:Y:S04]  /*04b0*/  LDG.E.64 R22, desc[UR4][R12.64+-0x10] ;  /* 0xfffff0040c167981 */ /* 0x000f68000c1e1b00 */
[----:B------:R-:W3:Y:S01]  /*04c0*/  LDG.E.64 R20, desc[UR4][R12.64+-0x8] ;  /* 0xfffff8040c147981 */ /* 0x000ee2000c1e1b00 */
[----:B-----5:R-:W-:-:S03]  /*04d0*/  DFMA R22, R22, R26, R18 ;  /* 0x0000001a1616722b */ /* 0x020fc60000000012 */
[----:B------:R-:W3:Y:S01]  /*04e0*/  LDG.E.64 R18, desc[UR4][R28.64] ;  /* 0x000000041c127981 */ /* 0x000ee2000c1e1b00 */
[----:B--2---:R-:W-:-:S03]  /*04f0*/  IMAD.WIDE R24, R25, 0x8, R16 ;  /* 0x0000000819187825 */ /* 0x004fc600078e0210 */
[----:B------:R-:W2:Y:S04]  /*0500*/  LDG.E R27, desc[UR4][R14.64+0x8] ;  /* 0x000008040e1b7981 */ /* 0x000ea8000c1e1900 */
[----:B------:R-:W4:Y:S04]  /*0510*/  LDG.E.64 R24, desc[UR4][R24.64] ;  /* 0x0000000418187981 */ /* 0x000f28000c1e1b00 */
[----:B------:R-:W5:Y:S01]  /*0520*/  LDG.E R29, desc[UR4][R14.64+0xc] ;  /* 0x00000c040e1d7981 */ /* 0x000f62000c1e1900 */
[----:B---3--:R-:W-:-:S03]  /*0530*/  DFMA R18, R20, R18, R22 ;  /* 0x000000121412722b */ /* 0x008fc60000000016 */
[----:B------:R-:W4:Y:S04]  /*0540*/  LDG.E.64 R22, desc[UR4][R12.64] ;  /* 0x000000040c167981 */ /* 0x000f28000c1e1b00 */
[----:B------:R-:W3:Y:S01]  /*0550*/  LDG.E R21, desc[UR4][R14.64+0x4] ;  /* 0x000004040e157981 */ /* 0x000ee2000c1e1900 */
[----:B----4-:R-:W-:Y:S01]  /*0560*/  DFMA R22, R22, R24, R18 ;  /* 0x000000181616722b */ /* 0x010fe20000000012 */
[--C-:B---3--:R-:W-:Y:S02]  /*0570*/  IMAD.WIDE R24, R21, 0x8, R16.reuse ;  /* 0x0000000815187825 */ /* 0x108fe400078e0210 */
[----:B------:R-:W3:Y:S04]  /*0580*/  LDG.E.64 R20, desc[UR4][R12.64+0x8] ;  /* 0x000008040c147981 */ /* 0x000ee8000c1e1b00 */
[----:B------:R-:W3:Y:S01]  /*0590*/  LDG.E.64 R18, desc[UR4][R24.64] ;  /* 0x0000000418127981 */ /* 0x000ee2000c1e1b00 */
[----:B--2---:R-:W-:-:S06]  /*05a0*/  IMAD.WIDE R26, R27, 0x8, R16 ;  /* 0x000000081b1a7825 */ /* 0x004fcc00078e0210 */
[----:B------:R-:W2:Y:S01]  /*05b0*/  LDG.E.64 R26, desc[UR4][R26.64] ;  /* 0x000000041a1a7981 */ /* 0x000ea2000c1e1b00 */
[----:B-----5:R-:W-:-:S03]  /*05c0*/  IMAD.WIDE R28, R29, 0x8, R16 ;  /* 0x000000081d1c7825 */ /* 0x020fc600078e0210 */
[----:B------:R-:W4:Y:S01]  /*05d0*/  LDG.E R25, desc[UR4][R14.64+0x10] ;  /* 0x000010040e197981 */ /* 0x000f22000c1e1900 */
[----:B---3--:R-:W-:-:S03]  /*05e0*/  DFMA R20, R20, R18, R22 ;  /* 0x000000121414722b */ /* 0x008fc60000000016 */
[----:B------:R-:W2:Y:S04]  /*05f0*/  LDG.E.64 R18, desc[UR4][R12.64+0x10] ;  /* 0x000010040c127981 */ /* 0x000ea8000c1e1b00 */
[----:B------:R-:W3:Y:S01]  /*0600*/  LDG.E.64 R22, desc[UR4][R28.64] ;  /* 0x000000041c167981 */ /* 0x000ee2000c1e1b00 */
[----:B----4-:R-:W-:-:S03]  /*0610*/  IMAD.WIDE R24, R25, 0x8, R16 ;  /* 0x0000000819187825 */ /* 0x010fc600078e0210 */
[----:B------:R-:W4:Y:S04]  /*0620*/  LDG.E R29, desc[UR4][R14.64+0x1c] ;  /* 0x00001c040e1d7981 */ /* 0x000f28000c1e1900 */
[----:B------:R-:W5:Y:S01]  /*0630*/  LDG.E.64 R24, desc[UR4][R24.64] ;  /* 0x0000000418187981 */ /* 0x000f62000c1e1b00 */
[----:B--2---:R-:W-:-:S03]  /*0640*/  DFMA R18, R18, R26, R20 ;  /* 0x0000001a1212722b */ /* 0x004fc60000000014 */
[----:B------:R-:W3:Y:S04]  /*0650*/  LDG.E.64 R20, desc[UR4][R12.64+0x18] ;  /* 0x000018040c147981 */ /* 0x000ee8000c1e1b00 */
[----:B------:R-:W2:Y:S01]  /*0660*/  LDG.E R27, desc[UR4][R14.64+0x18] ;  /* 0x000018040e1b7981 */ /* 0x000ea2000c1e1900 */
[----:B---3--:R-:W-:-:S03]  /*0670*/  DFMA R18, R20, R22, R18 ;  /* 0x000000161412722b */ /* 0x008fc60000000012 */
[----:B------:R-:W3:Y:S04]  /*0680*/  LDG.E R21, desc[UR4][R14.64+0x14] ;  /* 0x000014040e157981 */ /* 0x000ee8000c1e1900 */
[----:B------:R-:W5:Y:S01]  /*0690*/  LDG.E.64 R22, desc[UR4][R12.64+0x20] ;  /* 0x000020040c167981 */ /* 0x000f62000c1e1b00 */
[--C-:B---3--:R-:W-:Y:S01]  /*06a0*/  IMAD.WIDE R20, R21, 0x8, R16.reuse ;  /* 0x0000000815147825 */ /* 0x108fe200078e0210 */
[----:B-----5:R-:W-:Y:S02]  /*06b0*/  DFMA R22, R22, R24, R18 ;  /* 0x000000181616722b */ /* 0x020fe40000000012 */
[----:B------:R-:W3:Y:S04]  /*06c0*/  LDG.E.64 R18, desc[UR4][R12.64+0x28] ;  /* 0x000028040c127981 */ /* 0x000ee8000c1e1b00 */
[----:B------:R-:W3:Y:S01]  /*06d0*/  LDG.E.64 R20, desc[UR4][R20.64] ;  /* 0x0000000414147981 */ /* 0x000ee2000c1e1b00 */
[----:B--2---:R-:W-:-:S03]  /*06e0*/  IMAD.WIDE R26, R27, 0x8, R16 ;  /* 0x000000081b1a7825 */ /* 0x004fc600078e0210 */
[----:B------:R-:W2:Y:S01]  /*06f0*/  LDG.E.64 R24, desc[UR4][R12.64+0x38] ;  /* 0x000038040c187981 */ /* 0x000ea2000c1e1b00 */
[----:B----4-:R-:W-:-:S03]  /*0700*/  IMAD.WIDE R16, R29, 0x8, R16 ;  /* 0x000000081d107825 */ /* 0x010fc600078e0210 */
[----:B------:R-:W4:Y:S04]  /*0710*/  LDG.E.64 R26, desc[UR4][R26.64] ;  /* 0x000000041a1a7981 */ /* 0x000f28000c1e1b00 */
[----:B------:R-:W2:Y:S01]  /*0720*/  LDG.E.64 R16, desc[UR4][R16.64] ;  /* 0x0000000410107981 */ /* 0x000ea2000c1e1b00 */
[----:B---3--:R-:W-:-:S03]  /*0730*/  DFMA R18, R18, R20, R22 ;  /* 0x000000141212722b */ /* 0x008fc60000000016 */
[----:B------:R-:W4:Y:S01]  /*0740*/  LDG.E.64 R20, desc[UR4][R12.64+0x30] ;  /* 0x000030040c147981 */ /* 0x000f22000c1e1b00 */
[----:B------:R-:W-:-:S04]  /*0750*/  IADD3 R4, PT, PT, R4, 0x10, RZ ;  /* 0x0000001004047810 */ /* 0x000fc80007ffe0ff */
[----:B------:R-:W-:Y:S02]  /*0760*/  ISETP.NE.AND P1, PT, R4, RZ, PT ;  /* 0x000000ff0400720c */ /* 0x000fe40003f25270 */
[----:B------:R-:W-:Y:S01]  /*0770*/  IADD3 R7, PT, PT, R7, 0x10, RZ ;  /* 0x0000001007077810 */ /* 0x000fe20007ffe0ff */
[----:B----4-:R-:W-:-:S08]  /*0780*/  DFMA R18, R20, R26, R18 ;  /* 0x0000001a1412722b */ /* 0x010fd00000000012 */
[----:B--2---:R-:W-:Y:S02]  /*0790*/  DFMA R24, R24, R16, R18 ;  /* 0x000000101818722b */ /* 0x004fe40000000012 */
[----:B------:R-:W-:Y:S09]  /*07a0*/  @P1 BRA `(.L_x_22) ;  /* 0xfffffff800a41947 */ /* 0x000ff2000383ffff */
.L_x_21:
[----:B------:R-:W-:Y:S05]  /*07b0*/  BSYNC.RECONVERGENT B1 ;  /* 0x0000000000017941 */ /* 0x000fea0003800200 */
.L_x_20:
[----:B------:R-:W-:Y:S05]  /*07c0*/  @!P0 BRA `(.L_x_19) ;  /* 0x0000000400a08947 */ /* 0x000fea0003800000 */
[----:B------:R-:W-:Y:S01]  /*07d0*/  ISETP.GE.U32.AND P0, PT, R6, 0x8, PT ;  /* 0x000000080600780c */ /* 0x000fe20003f06070 */
[----:B------:R-:W-:Y:S01]  /*07e0*/  BSSY.RECONVERGENT B1, `(.L_x_23) ;  /* 0x0000033000017945 */ /* 0x000fe20003800200 */
[----:B------:R-:W-:-:S04]  /*07f0*/  LOP3.LUT R4, R3, 0x7, RZ, 0xc0, !PT ;  /* 0x0000000703047812 */ /* 0x000fc800078ec0ff */
[----:B------:R-:W-:-:S07]  /*0800*/  ISETP.NE.AND P1, PT, R4, RZ, PT ;  /* 0x000000ff0400720c */ /* 0x000fce0003f25270 */
[----:B------:R-:W-:Y:S06]  /*0810*/  @!P0 BRA `(.L_x_24) ;  /* 0x0000000000bc8947 */ /* 0x000fec0003800000 */
[----:B------:R-:W0:Y:S01]  /*0820*/  LDC.64 R28, c[0x0][0x398] ;  /* 0x0000e600ff1c7b82 */ /* 0x000e220000000a00 */
[----:B------:R-:W-:-:S07]  /*0830*/  IADD3 R11, PT, PT, R2, R5, RZ ;  /* 0x00000005020b7210 */ /* 0x000fce0007ffe0ff */
[----:B------:R-:W1:Y:S08]  /*0840*/  LDC.64 R8, c[0x0][0x3a0] ;  /* 0x0000e800ff087b82 */ /* 0x000e700000000a00 */
[----:B------:R-:W2:Y:S01]  /*0850*/  LDC.64 R6, c[0x0][0x388] ;  /* 0x0000e200ff067b82 */ /* 0x000ea20000000a00 */
[----:B0-----:R-:W-:-:S05]  /*0860*/  IMAD.WIDE R28, R11, 0x4, R28 ;  /* 0x000000040b1c7825 */ /* 0x001fca00078e021c */
[----:B------:R-:W1:Y:S04]  /*0870*/  LDG.E R17, desc[UR4][R28.64] ;  /* 0x000000041c117981 */ /* 0x000e68000c1e1900 */
[----:B------:R-:W3:Y:S04]  /*0880*/  LDG.E R27, desc[UR4][R28.64+0x4] ;  /* 0x000004041c1b7981 */ /* 0x000ee8000c1e1900 */
[----:B------:R-:W4:Y:S01]  /*0890*/  LDG.E R15, desc[UR4][R28.64+0x8] ;  /* 0x000008041c0f7981 */ /* 0x000f22000c1e1900 */
[----:B--2---:R-:W-:-:S03]  /*08a0*/  IMAD.WIDE R6, R11, 0x8, R6 ;  /* 0x000000080b067825 */ /* 0x004fc600078e0206 */
[----:B------:R-:W2:Y:S04]  /*08b0*/  LDG.E R13, desc[UR4][R28.64+0xc] ;  /* 0x00000c041c0d7981 */ /* 0x000ea8000c1e1900 */
[----:B------:R-:W5:Y:S04]  /*08c0*/  LDG.E.64 R18, desc[UR4][R6.64] ;  /* 0x0000000406127981 */ /* 0x000f68000c1e1b00 */
[----:B------:R-:W5:Y:S04]  /*08d0*/  LDG.E.64 R10, desc[UR4][R6.64+0x8] ;  /* 0x00000804060a7981 */ /* 0x000f68000c1e1b00 */
[----:B------:R-:W5:Y:S01]  /*08e0*/  LDG.E R21, desc[UR4][R28.64+0x14] ;  /* 0x000014041c157981 */ /* 0x000f62000c1e1900 */
[----:B-1----:R-:W-:-:S06]  /*08f0*/  IMAD.WIDE R16, R17, 0x8, R8 ;  /* 0x0000000811107825 */ /* 0x002fcc00078e0208 */
[----:B------:R-:W5:Y:S01]  /*0900*/  LDG.E.64 R16, desc[UR4][R16.64] ;  /* 0x0000000410107981 */ /* 0x000f62000c1e1b00 */
[----:B---3--:R-:W-:-:S05]  /*0910*/  IMAD.WIDE R26, R27, 0x8, R8 ;  /* 0x000000081b1a7825 */ /* 0x008fca00078e0208 */
[----:B------:R-:W3:Y:S01]  /*0920*/  LDG.E.64 R22, desc[UR4][R26.64] ;  /* 0x000000041a167981 */ /* 0x000ee2000c1e1b00 */
[----:B----4-:R-:W-:-:S06]  /*0930*/  IMAD.WIDE R14, R15, 0x8, R8 ;  /* 0x000000080f0e7825 */ /* 0x010fcc00078e0208 */
[----:B------:R-:W4:Y:S01]  /*0940*/  LDG.E.64 R14, desc[UR4][R14.64] ;  /* 0x000000040e0e7981 */ /* 0x000f22000c1e1b00 */
[----:B--2---:R-:W-:-:S03]  /*0950*/  IMAD.WIDE R12, R13, 0x8, R8 ;  /* 0x000000080d0c7825 */ /* 0x004fc600078e0208 */
[----:B------:R-:W2:Y:S04]  /*0960*/  LDG.E R27, desc[UR4][R28.64+0x1c] ;  /* 0x00001c041c1b7981 */ /* 0x000ea8000c1e1900 */
[----:B------:R-:W2:Y:S01]  /*0970*/  LDG.E.64 R12, desc[UR4][R12.64] ;  /* 0x000000040c0c7981 */ /* 0x000ea2000c1e1b00 */
[----:B-----5:R-:W-:-:S03]  /*0980*/  DFMA R24, R18, R16, R24 ;  /* 0x000000101218722b */ /* 0x020fc60000000018 */
[----:B------:R-:W5:Y:S04]  /*0990*/  LDG.E R19, desc[UR4][R28.64+0x10] ;  /* 0x000010041c137981 */ /* 0x000f68000c1e1900 */
[----:B------:R-:W4:Y:S01]  /*09a0*/  LDG.E.64 R16, desc[UR4][R6.64+0x10] ;  /* 0x0000100406107981 */ /* 0x000f22000c1e1b00 */
[----:B---3--:R-:W-:-:S03]  /*09b0*/  DFMA R22, R10, R22, R24 ;  /* 0x000000160a16722b */ /* 0x008fc60000000018 */
[----:B------:R-:W2:Y:S04]  /*09c0*/  LDG.E.64 R10, desc[UR4][R6.64+0x18] ;  /* 0x00001804060a7981 */ /* 0x000ea8000c1e1b00 */
[----:B------:R-:W3:Y:S01]  /*09d0*/  LDG.E R25, desc[UR4][R28.64+0x18] ;  /* 0x000018041c197981 */ /* 0x000ee2000c1e1900 */
[----:B------:R-:W-:-:S06]  /*09e0*/  IMAD.WIDE R20, R21, 0x8, R8 ;  /* 0x0000000815147825 */ /* 0x000fcc00078e0208 */
[----:B------:R-:W3:Y:S01]  /*09f0*/  LDG.E.64 R20, desc[UR4][R20.64] ;  /* 0x0000000414147981 */ /* 0x000ee2000c1e1b00 */
[----:B-----5:R-:W-:Y:S01]  /*0a00*/  IMAD.WIDE R18, R19, 0x8, R8 ;  /* 0x0000000813127825 */ /* 0x020fe200078e0208 */
[----:B----4-:R-:W-:Y:S02]  /*0a10*/  DFMA R14, R16, R14, R22 ;  /* 0x0000000e100e722b */ /* 0x010fe40000000016 */
[----:B------:R-:W4:Y:S04]  /*0a20*/  LDG.E.64 R16, desc[UR4][R6.64+0x20] ;  /* 0x0000200406107981 */ /* 0x000f28000c1e1b00 */
[----:B------:R-:W4:Y:S02]  /*0a30*/  LDG.E.64 R18, desc[UR4][R18.64] ;  /* 0x0000000412127981 */ /* 0x000f24000c1e1b00 */
[----:B--2---:R-:W-:-:S02]  /*0a40*/  DFMA R10, R10, R12, R14 ;  /* 0x0000000c0a0a722b */ /* 0x004fc4000000000e */
[----:B------:R-:W2:Y:S01]  /*0a50*/  LDG.E.64 R22, desc[UR4][R6.64+0x28] ;  /* 0x0000280406167981 */ /* 0x000ea2000c1e1b00 */
[----:B---3--:R-:W-:-:S03]  /*0a60*/  IMAD.WIDE R12, R25, 0x8, R8 ;  /* 0x00000008190c7825 */ /* 0x008fc600078e0208 */
[----:B------:R-:W3:Y:S01]  /*0a70*/  LDG.E.64 R14, desc[UR4][R6.64+0x30] ;  /* 0x00003004060e7981 */ /* 0x000ee2000c1e1b00 */
[----:B------:R-:W-:-:S03]  /*0a80*/  IMAD.WIDE R8, R27, 0x8, R8 ;  /* 0x000000081b087825 */ /* 0x000fc600078e0208 */
[----:B------:R-:W3:Y:S04]  /*0a90*/  LDG.E.64 R12, desc[UR4][R12.64] ;  /* 0x000000040c0c7981 */ /* 0x000ee8000c1e1b00 */
[----:B------:R-:W5:Y:S04]  /*0aa0*/  LDG.E.64 R24, desc[UR4][R6.64+0x38] ;  /* 0x0000380406187981 */ /* 0x000f68000c1e1b00 */
[----:B------:R-:W5:Y:S01]  /*0ab0*/  LDG.E.64 R8, desc[UR4][R8.64] ;  /* 0x0000000408087981 */ /* 0x000f62000c1e1b00 */
[----:B------:R-:W-:Y:S01]  /*0ac0*/  IADD3 R5, PT, PT, R5, 0x8, RZ ;  /* 0x0000000805057810 */ /* 0x000fe20007ffe0ff */
[----:B----4-:R-:W-:-:S08]  /*0ad0*/  DFMA R10, R16, R18, R10 ;  /* 0x00000012100a722b */ /* 0x010fd0000000000a */
[----:B--2---:R-:W-:-:S08]  /*0ae0*/  DFMA R10, R22, R20, R10 ;  /* 0x00000014160a722b */ /* 0x004fd0000000000a */
[----:B---3--:R-:W-:-:S08]  /*0af0*/  DFMA R10, R14, R12, R10 ;  /* 0x0000000c0e0a722b */ /* 0x008fd0000000000a */
[----:B-----5:R-:W-:-:S11]  /*0b00*/  DFMA R24, R24, R8, R10 ;  /* 0x000000081818722b */ /* 0x020fd6000000000a */
.L_x_24:
[----:B------:R-:W-:Y:S05]  /*0b10*/  BSYNC.RECONVERGENT B1 ;  /* 0x0000000000017941 */ /* 0x000fea0003800200 */
.L_x_23:
        /* <DEDUP_REMOVED lines=13> */
[----:B------:R-:W4:Y:S04]  /*0bf0*/  LDG.E R7, desc[UR4][R8.64+0x8] ;  /* 0x0000080408077981 */ /* 0x000f28000c1e1900 */
[----:B------:R-:W5:Y:S01]  /*0c00*/  LDG.E R23, desc[UR4][R8.64+0xc] ;  /* 0x00000c0408177981 */ /* 0x000f62000c1e1900 */
[----:B--2---:R-:W-:-:S05]  /*0c10*/  IMAD.WIDE R20, R11, 0x8, R20 ;  /* 0x000000080b147825 */ /* 0x004fca00078e0214 */
[----:B------:R-:W2:Y:S04]  /*0c20*/  LDG.E.64 R14, desc[UR4][R20.64] ;  /* 0x00000004140e7981 */ /* 0x000ea8000c1e1b00 */
[----:B------:R-:W2:Y:S01]  /*0c30*/  LDG.E.64 R10, desc[UR4][R20.64+0x8] ;  /* 0x00000804140a7981 */ /* 0x000ea2000c1e1b00 */
[----:B-1----:R-:W-:-:S04]  /*0c40*/  IMAD.WIDE R16, R17, 0x8, R18 ;  /* 0x0000000811107825 */ /* 0x002fc800078e0212 */
[--C-:B---3--:R-:W-:Y:S02]  /*0c50*/  IMAD.WIDE R12, R13, 0x8, R18.reuse ;  /* 0x000000080d0c7825 */ /* 0x108fe400078e0212 */
[----:B------:R-:W2:Y:S04]  /*0c60*/  LDG.E.64 R16, desc[UR4][R16.64] ;  /* 0x0000000410107981 */ /* 0x000ea8000c1e1b00 */
[----:B------:R-:W3:Y:S01]  /*0c70*/  LDG.E.64 R12, desc[UR4][R12.64] ;  /* 0x000000040c0c7981 */ /* 0x000ee2000c1e1b00 */
[----:B----4-:R-:W-:-:S03]  /*0c80*/  IMAD.WIDE R26, R7, 0x8, R18 ;  /* 0x00000008071a7825 */ /* 0x010fc600078e0212 */
[----:B------:R-:W4:Y:S01]  /*0c90*/  LDG.E.64 R6, desc[UR4][R20.64+0x10] ;  /* 0x0000100414067981 */ /* 0x000f22000c1e1b00 */
[----:B-----5:R-:W-:-:S03]  /*0ca0*/  IMAD.WIDE R22, R23, 0x8, R18 ;  /* 0x0000000817167825 */ /* 0x020fc600078e0212 */
[----:B------:R-:W4:Y:S04]  /*0cb0*/  LDG.E.64 R8, desc[UR4][R26.64] ;  /* 0x000000041a087981 */ /* 0x000f28000c1e1b00 */
[----:B------:R-:W5:Y:S04]  /*0cc0*/  LDG.E.64 R18, desc[UR4][R20.64+0x18] ;  /* 0x0000180414127981 */ /* 0x000f68000c1e1b00 */
[----:B------:R-:W5:Y:S01]  /*0cd0*/  LDG.E.64 R22, desc[UR4][R22.64] ;  /* 0x0000000416167981 */ /* 0x000f62000c1e1b00 */
[----:B------:R-:W-:Y:S01]  /*0ce0*/  IADD3 R5, PT, PT, R5, 0x4, RZ ;  /* 0x0000000405057810 */ /* 0x000fe20007ffe0ff */
[----:B--2---:R-:W-:-:S08]  /*0cf0*/  DFMA R14, R14, R16, R24 ;  /* 0x000000100e0e722b */ /* 0x004fd00000000018 */
[----:B---3--:R-:W-:-:S08]  /*0d00*/  DFMA R10, R10, R12, R14 ;  /* 0x0000000c0a0a722b */ /* 0x008fd0000000000e */
[----:B----4-:R-:W-:-:S08]  /*0d10*/  DFMA R6, R6, R8, R10 ;  /* 0x000000080606722b */ /* 0x010fd0000000000a */
[----:B-----5:R-:W-:-:S11]  /*0d20*/  DFMA R24, R18, R22, R6 ;  /* 0x000000161218722b */ /* 0x020fd60000000006 */
.L_x_26:
[----:B------:R-:W-:Y:S05]  /*0d30*/  BSYNC.RECONVERGENT B1 ;  /* 0x0000000000017941 */ /* 0x000fea0003800200 */
.L_x_25:
[----:B------:R-:W-:Y:S05]  /*0d40*/  @!P1 BRA `(.L_x_19) ;  /* 0x0000000000409947 */ /* 0x000fea0003800000 */
[----:B------:R-:W0:Y:S01]  /*0d50*/  LDC.64 R10, c[0x0][0x3a0] ;  /* 0x0000e800ff0a7b82 */ /* 0x000e220000000a00 */
[----:B------:R-:W-:Y:S02]  /*0d60*/  IADD3 R15, PT, PT, R2, R5, RZ ;  /* 0x00000005020f7210 */ /* 0x000fe40007ffe0ff */
[----:B------:R-:W-:-:S05]  /*0d70*/  IADD3 R14, PT, PT, -R3, RZ, RZ ;  /* 0x000000ff030e7210 */ /* 0x000fca0007ffe1ff */
[----:B------:R-:W1:Y:S08]  /*0d80*/  LDC.64 R8, c[0x0][0x398] ;  /* 0x0000e600ff087b82 */ /* 0x000e700000000a00 */
[----:B------:R-:W2:Y:S02]  /*0d90*/  LDC.64 R6, c[0x0][0x388] ;  /* 0x0000e200ff067b82 */ /* 0x000ea40000000a00 */
.L_x_27:
[----:B-1----:R-:W-:-:S06]  /*0da0*/  IMAD.WIDE R2, R15, 0x4, R8 ;  /* 0x000000040f027825 */ /* 0x002fcc00078e0208 */
[----:B------:R-:W0:Y:S01]  /*0db0*/  LDG.E R3, desc[UR4][R2.64] ;  /* 0x0000000402037981 */ /* 0x000e22000c1e1900 */
[----:B--2---:R-:W-:-:S06]  /*0dc0*/  IMAD.WIDE R4, R15, 0x8, R6 ;  /* 0x000000080f047825 */ /* 0x004fcc00078e0206 */
[----:B------:R-:W2:Y:S01]  /*0dd0*/  LDG.E.64 R4, desc[UR4][R4.64] ;  /* 0x0000000404047981 */ /* 0x000ea2000c1e1b00 */
[----:B------:R-:W-:Y:S01]  /*0de0*/  IADD3 R14, PT, PT, R14, 0x1, RZ ;  /* 0x000000010e0e7810 */ /* 0x000fe20007ffe0ff */
[----:B0-----:R-:W-:-:S06]  /*0df0*/  IMAD.WIDE R12, R3, 0x8, R10 ;  /* 0x00000008030c7825 */ /* 0x001fcc00078e020a */
[----:B------:R-:W2:Y:S01]  /*0e00*/  LDG.E.64 R12, desc[UR4][R12.64] ;  /* 0x000000040c0c7981 */ /* 0x000ea2000c1e1b00 */
[----:B------:R-:W-:Y:S02]  /*0e10*/  ISETP.NE.AND P0, PT, R14, RZ, PT ;  /* 0x000000ff0e00720c */ /* 0x000fe40003f05270 */
[----:B------:R-:W-:Y:S01]  /*0e20*/  IADD3 R15, PT, PT, R15, 0x1, RZ ;  /* 0x000000010f0f7810 */ /* 0x000fe20007ffe0ff */
[----:B--2---:R-:W-:-:S10]  /*0e30*/  DFMA R24, R4, R12, R24 ;  /* 0x0000000c0418722b */ /* 0x004fd40000000018 */
[----:B------:R-:W-:Y:S05]  /*0e40*/  @P0 BRA `(.L_x_27) ;  /* 0xfffffffc00d40947 */ /* 0x000fea000383ffff */
.L_x_19:
[----:B------:R-:W-:Y:S05]  /*0e50*/  BSYNC.RECONVERGENT B0 ;  /* 0x0000000000007941 */ /* 0x000fea0003800200 */
.L_x_18:
[----:B------:R-:W0:Y:S02]  /*0e60*/  LDC.64 R2, c[0x0][0x3a8] ;  /* 0x0000ea00ff027b82 */ /* 0x000e240000000a00 */
[----:B0-----:R-:W-:-:S05]  /*0e70*/  IMAD.WIDE R2, R0, 0x8, R2 ;  /* 0x0000000800027825 */ /* 0x001fca00078e0202 */
[----:B------:R-:W-:Y:S01]  /*0e80*/  STG.E.64 desc[UR4][R2.64], R24 ;  /* 0x0000001802007986 */ /* 0x000fe2000c101b04 */
[----:B------:R-:W-:Y:S05]  /*0e90*/  EXIT ;  /* 0x000000000000794d */ /* 0x000fea0003800000 */
.L_x_28:
        /* <DEDUP_REMOVED lines=14> */
.L_x_30:


//--------------------- .nv.shared.reserved.0     --------------------------
	.section	.nv.shared.reserved.0,"aw",@nobits
	.weak		__nv_reservedSMEM_offset_0_alias
	.size		__nv_reservedSMEM_offset_0_alias, 0, 64
	.other		__nv_reservedSMEM_offset_0_alias,@"STO_CUDA_RESERVED_SHARED STV_DEFAULT"
__nv_reservedSMEM_offset_0_alias:
	.zero		0
	.zero		64


//--------------------- .nv.constant0._Z23SpMv_gpu_thread_ELLPACKiiiiiPdPiS_S_ --------------------------
	.section	.nv.constant0._Z23SpMv_gpu_thread_ELLPACKiiiiiPdPiS_S_,"a",@progbits
	.sectionflags	@""
	.align	4
.nv.constant0._Z23SpMv_gpu_thread_ELLPACKiiiiiPdPiS_S_:
	.zero		952


//--------------------- .nv.constant0._Z19SpMv_gpu_thread_CRSiPdPiS0_S_S_ --------------------------
	.section	.nv.constant0._Z19SpMv_gpu_thread_CRSiPdPiS0_S_S_,"a",@progbits
	.sectionflags	@""
	.align	4
.nv.constant0._Z19SpMv_gpu_thread_CRSiPdPiS0_S_S_:
	.zero		944


//--------------------- SYMBOLS --------------------------

	.type		.nv.reservedSmem.offset0,@object
	.size		.nv.reservedSmem.offset0,0x4
